//
// Generated by NVIDIA NVVM Compiler
//
// Compiler Build ID: CL-36424714
// Cuda compilation tools, release 13.0, V13.0.88
// Based on NVVM 20.0.0
//

.version 9.0
.target sm_100
.address_size 64

.extern .func  (.param .b32 func_retval0) vprintf
(
	.param .b64 vprintf_param_0,
	.param .b64 vprintf_param_1
)
;
.global .align 4 .b8 precalc_xorwow_matrix[102400];
.global .align 4 .b8 precalc_xorwow_offset_matrix[102400];
.global .align 4 .b8 mrg32k3aM1[2304];
.global .align 4 .b8 mrg32k3aM2[2304];
.global .align 4 .b8 mrg32k3aM1SubSeq[2016];
.global .align 4 .b8 mrg32k3aM2SubSeq[2016];
.global .align 4 .b8 mrg32k3aM1Seq[2304];
.global .align 4 .b8 mrg32k3aM2Seq[2304];
.const .align 8 .b8 __cr_lgamma_table[72];
.const .align 8 .u64 FILAS;
.const .align 8 .u64 COLUMNAS;
.global .align 8 .u64 caminos;
.global .align 4 .u32 indice;
.global .align 1 .b8 $str[49] = {10, 72, 105, 108, 111, 32, 110, 117, 109, 101, 114, 111, 32, 37, 100, 32, 45, 32, 112, 111, 115, 105, 99, 105, 111, 110, 32, 97, 117, 120, 105, 108, 105, 97, 114, 32, 105, 110, 105, 99, 105, 97, 108, 32, 37, 100, 32, 10};
.global .align 1 .b8 $str$1[23] = {10, 67, 97, 109, 105, 110, 111, 32, 69, 78, 67, 79, 78, 84, 82, 65, 68, 79, 32, 37, 100, 10};
.global .align 1 .b8 $str$2[55] = {10, 80, 111, 115, 105, 98, 108, 101, 32, 99, 97, 109, 105, 110, 111, 32, 110, 117, 109, 95, 99, 97, 109, 105, 110, 111, 91, 37, 100, 93, 32, 40, 104, 105, 108, 111, 32, 37, 100, 41, 32, 100, 101, 32, 116, 97, 109, 97, 110, 111, 32, 37, 100, 10};
.global .align 1 .b8 $str$3[38] = {10, 65, 118, 97, 110, 122, 97, 32, 97, 32, 108, 97, 32, 112, 111, 115, 32, 68, 69, 82, 69, 67, 72, 65, 32, 91, 37, 100, 93, 32, 104, 105, 108, 111, 32, 37, 100};
.global .align 1 .b8 $str$4[42] = {10, 67, 111, 110, 116, 105, 110, 117, 97, 32, 112, 111, 114, 32, 112, 111, 115, 105, 99, 105, 111, 110, 32, 40, 102, 105, 108, 97, 41, 32, 37, 100, 32, 104, 105, 108, 111, 32, 37, 100, 10};
.global .align 1 .b8 $str$5[58] = {10, 65, 118, 97, 110, 122, 97, 32, 97, 32, 108, 97, 32, 112, 111, 115, 32, 100, 101, 32, 65, 66, 65, 74, 79, 32, 91, 37, 100, 93, 32, 117, 108, 116, 105, 109, 97, 32, 112, 111, 115, 105, 99, 105, 111, 110, 32, 37, 100, 32, 104, 105, 108, 111, 32, 37, 100};
.global .align 1 .b8 $str$6[40] = {10, 65, 118, 97, 110, 122, 97, 32, 97, 32, 108, 97, 32, 112, 111, 115, 32, 73, 90, 81, 85, 73, 69, 82, 68, 65, 32, 91, 37, 100, 93, 32, 104, 105, 108, 111, 32, 37, 100};
.global .align 1 .b8 $str$7[56] = {10, 65, 118, 97, 110, 122, 97, 32, 97, 32, 108, 97, 32, 112, 111, 115, 32, 65, 82, 82, 73, 66, 65, 32, 91, 37, 100, 93, 32, 117, 108, 116, 105, 109, 97, 32, 112, 111, 115, 105, 99, 105, 111, 110, 32, 37, 100, 32, 104, 105, 108, 111, 32, 37, 100};
.global .align 1 .b8 $str$8[44] = {10, 67, 97, 109, 105, 110, 111, 32, 110, 111, 32, 101, 110, 99, 111, 110, 116, 114, 97, 100, 111, 32, 100, 101, 115, 100, 101, 32, 108, 97, 32, 112, 111, 115, 105, 99, 105, 111, 110, 32, 37, 100, 10};
.global .align 1 .b8 $str$9[31] = {67, 111, 108, 111, 114, 32, 110, 111, 32, 99, 111, 114, 114, 101, 115, 112, 111, 110, 100, 101, 32, 104, 105, 108, 111, 32, 37, 100, 32, 10};

.func _Z13backtrackingAPiPS_S_iiS_iibiiiiibi(
	.param .b64 _Z13backtrackingAPiPS_S_iiS_iibiiiiibi_param_0,
	.param .b64 _Z13backtrackingAPiPS_S_iiS_iibiiiiibi_param_1,
	.param .b64 _Z13backtrackingAPiPS_S_iiS_iibiiiiibi_param_2,
	.param .b32 _Z13backtrackingAPiPS_S_iiS_iibiiiiibi_param_3,
	.param .b32 _Z13backtrackingAPiPS_S_iiS_iibiiiiibi_param_4,
	.param .b64 _Z13backtrackingAPiPS_S_iiS_iibiiiiibi_param_5,
	.param .b32 _Z13backtrackingAPiPS_S_iiS_iibiiiiibi_param_6,
	.param .b32 _Z13backtrackingAPiPS_S_iiS_iibiiiiibi_param_7,
	.param .b32 _Z13backtrackingAPiPS_S_iiS_iibiiiiibi_param_8,
	.param .b32 _Z13backtrackingAPiPS_S_iiS_iibiiiiibi_param_9
)
{
	.local .align 8 .b8 	__local_depot0[16];
	.reg .b64 	%SP;
	.reg .b64 	%SPL;
	.reg .pred 	%p<26>;
	.reg .b32 	%r<89>;
	.reg .b64 	%rd<87>;

	mov.u64 	%SPL, __local_depot0;
	cvta.local.u64 	%SP, %SPL;
	ld.param.u64 	%rd6, [_Z13backtrackingAPiPS_S_iiS_iibiiiiibi_param_0];
	ld.param.u64 	%rd7, [_Z13backtrackingAPiPS_S_iiS_iibiiiiibi_param_1];
	ld.param.u64 	%rd8, [_Z13backtrackingAPiPS_S_iiS_iibiiiiibi_param_2];
	ld.param.u32 	%r6, [_Z13backtrackingAPiPS_S_iiS_iibiiiiibi_param_3];
	ld.param.u32 	%r7, [_Z13backtrackingAPiPS_S_iiS_iibiiiiibi_param_4];
	ld.param.u64 	%rd9, [_Z13backtrackingAPiPS_S_iiS_iibiiiiibi_param_5];
	ld.param.u32 	%r9, [_Z13backtrackingAPiPS_S_iiS_iibiiiiibi_param_7];
	ld.param.u32 	%r11, [_Z13backtrackingAPiPS_S_iiS_iibiiiiibi_param_9];
	cvta.to.global.u64 	%rd1, %rd7;
	cvta.to.global.u64 	%rd2, %rd9;
	cvta.to.global.u64 	%rd3, %rd8;
	cvta.to.global.u64 	%rd4, %rd6;
	mul.wide.s32 	%rd10, %r11, 4;
	add.s64 	%rd5, %rd4, %rd10;
	ld.global.u32 	%r12, [%rd5];
	mul.wide.s32 	%rd11, %r9, 4;
	add.s64 	%rd12, %rd4, %rd11;
	ld.global.u32 	%r13, [%rd12];
	setp.ne.s32 	%p1, %r12, %r13;
	@%p1 bra 	$L__BB0_13;
	add.u64 	%rd13, %SP, 0;
	add.u64 	%rd14, %SPL, 0;
	st.local.v2.u32 	[%rd14], {%r11, %r11};
	mov.u64 	%rd15, $str;
	cvta.global.u64 	%rd16, %rd15;
	{ // callseq 0, 0
	.param .b64 param0;
	st.param.b64 	[param0], %rd16;
	.param .b64 param1;
	st.param.b64 	[param1], %rd13;
	.param .b32 retval0;
	call.uni (retval0), 
	vprintf, 
	(
	param0, 
	param1
	);
	ld.param.b32 	%r14, [retval0];
	} // callseq 0
	mul.lo.s32 	%r2, %r7, %r6;
	setp.ge.s32 	%p2, %r11, %r2;
	@%p2 bra 	$L__BB0_13;
	setp.ne.s32 	%p3, %r11, %r9;
	@%p3 bra 	$L__BB0_4;
	ld.param.u32 	%r83, [_Z13backtrackingAPiPS_S_iiS_iibiiiiibi_param_6];
	cvta.to.local.u64 	%rd78, %rd13;
	st.local.u32 	[%rd78], %r9;
	mov.u64 	%rd79, $str$1;
	cvta.global.u64 	%rd80, %rd79;
	{ // callseq 19, 0
	.param .b64 param0;
	st.param.b64 	[param0], %rd80;
	.param .b64 param1;
	st.param.b64 	[param1], %rd13;
	.param .b32 retval0;
	call.uni (retval0), 
	vprintf, 
	(
	param0, 
	param1
	);
	ld.param.b32 	%r73, [retval0];
	} // callseq 19
	add.s32 	%r75, %r83, 1;
	mul.wide.s32 	%rd81, %r83, 4;
	add.s64 	%rd82, %rd3, %rd81;
	st.global.u32 	[%rd82+4], %r9;
	atom.global.add.u32 	%r76, [%rd2], 1;
	st.local.v2.u32 	[%rd78], {%r76, %r9};
	st.local.u32 	[%rd78+8], %r75;
	mov.u64 	%rd83, $str$2;
	cvta.global.u64 	%rd84, %rd83;
	{ // callseq 20, 0
	.param .b64 param0;
	st.param.b64 	[param0], %rd84;
	.param .b64 param1;
	st.param.b64 	[param1], %rd13;
	.param .b32 retval0;
	call.uni (retval0), 
	vprintf, 
	(
	param0, 
	param1
	);
	ld.param.b32 	%r77, [retval0];
	} // callseq 20
	bar.sync 	0;
	mul.wide.s32 	%rd85, %r76, 8;
	add.s64 	%rd86, %rd1, %rd85;
	st.global.u64 	[%rd86], %rd8;
	bra.uni 	$L__BB0_13;
$L__BB0_4:
	ld.param.u32 	%r84, [_Z13backtrackingAPiPS_S_iiS_iibiiiiibi_param_8];
	ld.global.u32 	%r3, [%rd5];
	ld.global.u32 	%r16, [%rd5+4];
	setp.ne.s32 	%p4, %r3, %r16;
	add.s32 	%r17, %r11, 1;
	rem.s32 	%r18, %r17, %r7;
	setp.lt.s32 	%p5, %r18, 0;
	or.pred  	%p6, %p4, %p5;
	setp.eq.s32 	%p7, %r17, %r84;
	or.pred  	%p8, %p6, %p7;
	@%p8 bra 	$L__BB0_6;
	ld.param.u32 	%r82, [_Z13backtrackingAPiPS_S_iiS_iibiiiiibi_param_6];
	cvta.to.local.u64 	%rd64, %rd13;
	st.local.v2.u32 	[%rd64], {%r11, %r11};
	mov.u64 	%rd65, $str$3;
	cvta.global.u64 	%rd66, %rd65;
	{ // callseq 14, 0
	.param .b64 param0;
	st.param.b64 	[param0], %rd66;
	.param .b64 param1;
	st.param.b64 	[param1], %rd13;
	.param .b32 retval0;
	call.uni (retval0), 
	vprintf, 
	(
	param0, 
	param1
	);
	ld.param.b32 	%r60, [retval0];
	} // callseq 14
	mul.wide.s32 	%rd67, %r82, 4;
	add.s64 	%rd68, %rd3, %rd67;
	st.global.u32 	[%rd68], %r11;
	mov.b32 	%r62, -1;
	st.global.u32 	[%rd5], %r62;
	add.s32 	%r63, %r82, 1;
	add.s32 	%r64, %r11, 1;
	st.local.v2.u32 	[%rd64], {%r64, %r11};
	mov.u64 	%rd69, $str$4;
	cvta.global.u64 	%rd70, %rd69;
	{ // callseq 15, 0
	.param .b64 param0;
	st.param.b64 	[param0], %rd70;
	.param .b64 param1;
	st.param.b64 	[param1], %rd13;
	.param .b32 retval0;
	call.uni (retval0), 
	vprintf, 
	(
	param0, 
	param1
	);
	ld.param.b32 	%r65, [retval0];
	} // callseq 15
	{ // callseq 16, 0
	.param .b64 param0;
	st.param.b64 	[param0], %rd6;
	.param .b64 param1;
	st.param.b64 	[param1], %rd7;
	.param .b64 param2;
	st.param.b64 	[param2], %rd8;
	.param .b32 param3;
	st.param.b32 	[param3], %r6;
	.param .b32 param4;
	st.param.b32 	[param4], %r7;
	.param .b64 param5;
	st.param.b64 	[param5], %rd9;
	.param .b32 param6;
	st.param.b32 	[param6], %r63;
	.param .b32 param7;
	st.param.b32 	[param7], %r9;
	.param .b32 param8;
	st.param.b32 	[param8], %r11;
	.param .b32 param9;
	st.param.b32 	[param9], %r11;
	call.uni 
	_Z13backtrackingAPiPS_S_iiS_iibiiiiibi, 
	(
	param0, 
	param1, 
	param2, 
	param3, 
	param4, 
	param5, 
	param6, 
	param7, 
	param8, 
	param9
	);
	} // callseq 16
	st.local.u32 	[%rd64], %r11;
	mov.u64 	%rd71, $str$1;
	cvta.global.u64 	%rd72, %rd71;
	{ // callseq 17, 0
	.param .b64 param0;
	st.param.b64 	[param0], %rd72;
	.param .b64 param1;
	st.param.b64 	[param1], %rd13;
	.param .b32 retval0;
	call.uni (retval0), 
	vprintf, 
	(
	param0, 
	param1
	);
	ld.param.b32 	%r67, [retval0];
	} // callseq 17
	add.s32 	%r69, %r82, 2;
	st.global.u32 	[%rd68+8], %r9;
	atom.global.add.u32 	%r70, [%rd2], 1;
	st.local.v2.u32 	[%rd64], {%r70, %r11};
	st.local.u32 	[%rd64+8], %r69;
	mov.u64 	%rd73, $str$2;
	cvta.global.u64 	%rd74, %rd73;
	{ // callseq 18, 0
	.param .b64 param0;
	st.param.b64 	[param0], %rd74;
	.param .b64 param1;
	st.param.b64 	[param1], %rd13;
	.param .b32 retval0;
	call.uni (retval0), 
	vprintf, 
	(
	param0, 
	param1
	);
	ld.param.b32 	%r71, [retval0];
	} // callseq 18
	bar.sync 	0;
	mul.wide.s32 	%rd75, %r70, 8;
	add.s64 	%rd76, %rd1, %rd75;
	st.global.u64 	[%rd76], %rd8;
	bra.uni 	$L__BB0_13;
$L__BB0_6:
	ld.param.u32 	%r85, [_Z13backtrackingAPiPS_S_iiS_iibiiiiibi_param_8];
	add.s32 	%r4, %r11, %r7;
	mul.wide.s32 	%rd17, %r7, 4;
	add.s64 	%rd18, %rd5, %rd17;
	ld.global.u32 	%r20, [%rd18];
	setp.ne.s32 	%p9, %r3, %r20;
	setp.eq.s32 	%p10, %r4, %r85;
	or.pred  	%p11, %p9, %p10;
	setp.ge.s32 	%p12, %r4, %r2;
	or.pred  	%p13, %p12, %p11;
	@%p13 bra 	$L__BB0_8;
	ld.param.u32 	%r81, [_Z13backtrackingAPiPS_S_iiS_iibiiiiibi_param_6];
	mov.b32 	%r50, -1;
	st.global.u32 	[%rd5], %r50;
	cvta.to.local.u64 	%rd52, %rd13;
	st.local.v2.u32 	[%rd52], {%r4, %r11};
	st.local.u32 	[%rd52+8], %r11;
	mov.u64 	%rd53, $str$5;
	cvta.global.u64 	%rd54, %rd53;
	{ // callseq 10, 0
	.param .b64 param0;
	st.param.b64 	[param0], %rd54;
	.param .b64 param1;
	st.param.b64 	[param1], %rd13;
	.param .b32 retval0;
	call.uni (retval0), 
	vprintf, 
	(
	param0, 
	param1
	);
	ld.param.b32 	%r51, [retval0];
	} // callseq 10
	mul.wide.s32 	%rd55, %r81, 4;
	add.s64 	%rd56, %rd3, %rd55;
	st.global.u32 	[%rd56], %r11;
	add.s32 	%r53, %r81, 1;
	{ // callseq 11, 0
	.param .b64 param0;
	st.param.b64 	[param0], %rd6;
	.param .b64 param1;
	st.param.b64 	[param1], %rd7;
	.param .b64 param2;
	st.param.b64 	[param2], %rd8;
	.param .b32 param3;
	st.param.b32 	[param3], %r6;
	.param .b32 param4;
	st.param.b32 	[param4], %r7;
	.param .b64 param5;
	st.param.b64 	[param5], %rd9;
	.param .b32 param6;
	st.param.b32 	[param6], %r53;
	.param .b32 param7;
	st.param.b32 	[param7], %r9;
	.param .b32 param8;
	st.param.b32 	[param8], %r11;
	.param .b32 param9;
	st.param.b32 	[param9], %r11;
	call.uni 
	_Z13backtrackingAPiPS_S_iiS_iibiiiiibi, 
	(
	param0, 
	param1, 
	param2, 
	param3, 
	param4, 
	param5, 
	param6, 
	param7, 
	param8, 
	param9
	);
	} // callseq 11
	st.local.u32 	[%rd52], %r11;
	mov.u64 	%rd57, $str$1;
	cvta.global.u64 	%rd58, %rd57;
	{ // callseq 12, 0
	.param .b64 param0;
	st.param.b64 	[param0], %rd58;
	.param .b64 param1;
	st.param.b64 	[param1], %rd13;
	.param .b32 retval0;
	call.uni (retval0), 
	vprintf, 
	(
	param0, 
	param1
	);
	ld.param.b32 	%r54, [retval0];
	} // callseq 12
	add.s32 	%r56, %r81, 2;
	st.global.u32 	[%rd56+8], %r9;
	atom.global.add.u32 	%r57, [%rd2], 1;
	st.local.v2.u32 	[%rd52], {%r57, %r11};
	st.local.u32 	[%rd52+8], %r56;
	mov.u64 	%rd59, $str$2;
	cvta.global.u64 	%rd60, %rd59;
	{ // callseq 13, 0
	.param .b64 param0;
	st.param.b64 	[param0], %rd60;
	.param .b64 param1;
	st.param.b64 	[param1], %rd13;
	.param .b32 retval0;
	call.uni (retval0), 
	vprintf, 
	(
	param0, 
	param1
	);
	ld.param.b32 	%r58, [retval0];
	} // callseq 13
	bar.sync 	0;
	mul.wide.s32 	%rd61, %r57, 8;
	add.s64 	%rd62, %rd1, %rd61;
	st.global.u64 	[%rd62], %rd8;
	bra.uni 	$L__BB0_13;
$L__BB0_8:
	ld.param.u32 	%r86, [_Z13backtrackingAPiPS_S_iiS_iibiiiiibi_param_8];
	ld.global.u32 	%r21, [%rd5+-4];
	setp.ne.s32 	%p14, %r3, %r21;
	add.s32 	%r22, %r11, -1;
	rem.s32 	%r23, %r22, %r7;
	setp.lt.s32 	%p15, %r23, 0;
	setp.le.s32 	%p16, %r11, %r7;
	or.pred  	%p17, %p16, %p15;
	or.pred  	%p18, %p14, %p17;
	setp.eq.s32 	%p19, %r22, %r86;
	or.pred  	%p20, %p18, %p19;
	@%p20 bra 	$L__BB0_10;
	ld.param.u32 	%r80, [_Z13backtrackingAPiPS_S_iiS_iibiiiiibi_param_6];
	mul.wide.s32 	%rd39, %r80, 4;
	add.s64 	%rd40, %rd3, %rd39;
	st.global.u32 	[%rd40], %r11;
	mov.b32 	%r39, -1;
	st.global.u32 	[%rd5], %r39;
	add.u64 	%rd41, %SP, 0;
	add.u64 	%rd42, %SPL, 0;
	st.local.v2.u32 	[%rd42], {%r22, %r11};
	mov.u64 	%rd43, $str$6;
	cvta.global.u64 	%rd44, %rd43;
	{ // callseq 6, 0
	.param .b64 param0;
	st.param.b64 	[param0], %rd44;
	.param .b64 param1;
	st.param.b64 	[param1], %rd41;
	.param .b32 retval0;
	call.uni (retval0), 
	vprintf, 
	(
	param0, 
	param1
	);
	ld.param.b32 	%r41, [retval0];
	} // callseq 6
	add.s32 	%r43, %r80, 1;
	{ // callseq 7, 0
	.param .b64 param0;
	st.param.b64 	[param0], %rd6;
	.param .b64 param1;
	st.param.b64 	[param1], %rd7;
	.param .b64 param2;
	st.param.b64 	[param2], %rd8;
	.param .b32 param3;
	st.param.b32 	[param3], %r6;
	.param .b32 param4;
	st.param.b32 	[param4], %r7;
	.param .b64 param5;
	st.param.b64 	[param5], %rd9;
	.param .b32 param6;
	st.param.b32 	[param6], %r43;
	.param .b32 param7;
	st.param.b32 	[param7], %r9;
	.param .b32 param8;
	st.param.b32 	[param8], %r11;
	.param .b32 param9;
	st.param.b32 	[param9], %r11;
	call.uni 
	_Z13backtrackingAPiPS_S_iiS_iibiiiiibi, 
	(
	param0, 
	param1, 
	param2, 
	param3, 
	param4, 
	param5, 
	param6, 
	param7, 
	param8, 
	param9
	);
	} // callseq 7
	st.local.u32 	[%rd42], %r11;
	mov.u64 	%rd45, $str$1;
	cvta.global.u64 	%rd46, %rd45;
	{ // callseq 8, 0
	.param .b64 param0;
	st.param.b64 	[param0], %rd46;
	.param .b64 param1;
	st.param.b64 	[param1], %rd41;
	.param .b32 retval0;
	call.uni (retval0), 
	vprintf, 
	(
	param0, 
	param1
	);
	ld.param.b32 	%r44, [retval0];
	} // callseq 8
	add.s32 	%r46, %r80, 2;
	st.global.u32 	[%rd40+8], %r9;
	atom.global.add.u32 	%r47, [%rd2], 1;
	st.local.v2.u32 	[%rd42], {%r47, %r11};
	st.local.u32 	[%rd42+8], %r46;
	mov.u64 	%rd47, $str$2;
	cvta.global.u64 	%rd48, %rd47;
	{ // callseq 9, 0
	.param .b64 param0;
	st.param.b64 	[param0], %rd48;
	.param .b64 param1;
	st.param.b64 	[param1], %rd41;
	.param .b32 retval0;
	call.uni (retval0), 
	vprintf, 
	(
	param0, 
	param1
	);
	ld.param.b32 	%r48, [retval0];
	} // callseq 9
	bar.sync 	0;
	mul.wide.s32 	%rd49, %r47, 8;
	add.s64 	%rd50, %rd1, %rd49;
	st.global.u64 	[%rd50], %rd8;
	bra.uni 	$L__BB0_13;
$L__BB0_10:
	ld.param.u32 	%r87, [_Z13backtrackingAPiPS_S_iiS_iibiiiiibi_param_8];
	sub.s32 	%r5, %r11, %r7;
	mul.wide.s32 	%rd19, %r5, 4;
	add.s64 	%rd20, %rd4, %rd19;
	ld.global.u32 	%r25, [%rd20];
	setp.ne.s32 	%p21, %r3, %r25;
	setp.eq.s32 	%p22, %r5, %r87;
	setp.lt.s32 	%p23, %r11, %r7;
	or.pred  	%p24, %p23, %p22;
	or.pred  	%p25, %p21, %p24;
	@%p25 bra 	$L__BB0_12;
	ld.param.u32 	%r79, [_Z13backtrackingAPiPS_S_iiS_iibiiiiibi_param_6];
	mul.wide.s32 	%rd27, %r79, 4;
	add.s64 	%rd28, %rd3, %rd27;
	st.global.u32 	[%rd28], %r11;
	mov.b32 	%r29, -1;
	st.global.u32 	[%rd5], %r29;
	cvta.to.local.u64 	%rd30, %rd13;
	st.local.v2.u32 	[%rd30], {%r5, %r11};
	st.local.u32 	[%rd30+8], %r11;
	mov.u64 	%rd31, $str$7;
	cvta.global.u64 	%rd32, %rd31;
	{ // callseq 2, 0
	.param .b64 param0;
	st.param.b64 	[param0], %rd32;
	.param .b64 param1;
	st.param.b64 	[param1], %rd13;
	.param .b32 retval0;
	call.uni (retval0), 
	vprintf, 
	(
	param0, 
	param1
	);
	ld.param.b32 	%r30, [retval0];
	} // callseq 2
	add.s32 	%r32, %r79, 1;
	{ // callseq 3, 0
	.param .b64 param0;
	st.param.b64 	[param0], %rd6;
	.param .b64 param1;
	st.param.b64 	[param1], %rd7;
	.param .b64 param2;
	st.param.b64 	[param2], %rd8;
	.param .b32 param3;
	st.param.b32 	[param3], %r6;
	.param .b32 param4;
	st.param.b32 	[param4], %r7;
	.param .b64 param5;
	st.param.b64 	[param5], %rd9;
	.param .b32 param6;
	st.param.b32 	[param6], %r32;
	.param .b32 param7;
	st.param.b32 	[param7], %r9;
	.param .b32 param8;
	st.param.b32 	[param8], %r11;
	.param .b32 param9;
	st.param.b32 	[param9], %r11;
	call.uni 
	_Z13backtrackingAPiPS_S_iiS_iibiiiiibi, 
	(
	param0, 
	param1, 
	param2, 
	param3, 
	param4, 
	param5, 
	param6, 
	param7, 
	param8, 
	param9
	);
	} // callseq 3
	st.local.u32 	[%rd30], %r11;
	mov.u64 	%rd33, $str$1;
	cvta.global.u64 	%rd34, %rd33;
	{ // callseq 4, 0
	.param .b64 param0;
	st.param.b64 	[param0], %rd34;
	.param .b64 param1;
	st.param.b64 	[param1], %rd13;
	.param .b32 retval0;
	call.uni (retval0), 
	vprintf, 
	(
	param0, 
	param1
	);
	ld.param.b32 	%r33, [retval0];
	} // callseq 4
	add.s32 	%r35, %r79, 2;
	st.global.u32 	[%rd28+8], %r9;
	atom.global.add.u32 	%r36, [%rd2], 1;
	st.local.v2.u32 	[%rd30], {%r36, %r11};
	st.local.u32 	[%rd30+8], %r35;
	mov.u64 	%rd35, $str$2;
	cvta.global.u64 	%rd36, %rd35;
	{ // callseq 5, 0
	.param .b64 param0;
	st.param.b64 	[param0], %rd36;
	.param .b64 param1;
	st.param.b64 	[param1], %rd13;
	.param .b32 retval0;
	call.uni (retval0), 
	vprintf, 
	(
	param0, 
	param1
	);
	ld.param.b32 	%r37, [retval0];
	} // callseq 5
	bar.sync 	0;
	mul.wide.s32 	%rd37, %r36, 8;
	add.s64 	%rd38, %rd1, %rd37;
	st.global.u64 	[%rd38], %rd8;
	bra.uni 	$L__BB0_13;
$L__BB0_12:
	ld.param.u32 	%r88, [_Z13backtrackingAPiPS_S_iiS_iibiiiiibi_param_8];
	cvta.to.local.u64 	%rd22, %rd13;
	st.local.u32 	[%rd22], %r11;
	mov.u64 	%rd23, $str$8;
	cvta.global.u64 	%rd24, %rd23;
	{ // callseq 1, 0
	.param .b64 param0;
	st.param.b64 	[param0], %rd24;
	.param .b64 param1;
	st.param.b64 	[param1], %rd13;
	.param .b32 retval0;
	call.uni (retval0), 
	vprintf, 
	(
	param0, 
	param1
	);
	ld.param.b32 	%r26, [retval0];
	} // callseq 1
	mul.wide.s32 	%rd25, %r88, 4;
	add.s64 	%rd26, %rd4, %rd25;
	ld.global.u32 	%r28, [%rd26];
	st.global.u32 	[%rd5], %r28;
$L__BB0_13:
	ret;

}
	// .globl	_Z20kernelGenerarTableroPiii
.visible .entry _Z20kernelGenerarTableroPiii(
	.param .u64 .ptr .align 1 _Z20kernelGenerarTableroPiii_param_0,
	.param .u32 _Z20kernelGenerarTableroPiii_param_1,
	.param .u32 _Z20kernelGenerarTableroPiii_param_2
)
{
	.local .align 8 .b8 	__local_depot1[48];
	.reg .b64 	%SP;
	.reg .b64 	%SPL;
	.reg .pred 	%p<64>;
	.reg .b32 	%r<1200>;
	.reg .b64 	%rd<27>;

	mov.u64 	%SPL, __local_depot1;
	ld.param.u64 	%rd10, [_Z20kernelGenerarTableroPiii_param_0];
	ld.param.u32 	%r541, [_Z20kernelGenerarTableroPiii_param_1];
	ld.param.u32 	%r540, [_Z20kernelGenerarTableroPiii_param_2];
	add.u64 	%rd1, %SPL, 0;
	mov.u32 	%r542, %ctaid.x;
	mov.u32 	%r543, %ntid.x;
	mov.u32 	%r544, %tid.x;
	mad.lo.s32 	%r545, %r542, %r543, %r544;
	cvt.s64.s32 	%rd2, %r545;
	xor.b32  	%r546, %r541, -1429050551;
	mul.lo.s32 	%r547, %r546, 1099087573;
	setp.gt.s32 	%p1, %r541, -1;
	selp.b32 	%r548, -644748465, -1947113066, %p1;
	add.s32 	%r549, %r548, %r547;
	add.s32 	%r1, %r549, 6615241;
	add.s32 	%r936, %r547, 123456789;
	st.local.v2.u32 	[%rd1], {%r1, %r936};
	xor.b32  	%r550, %r547, 362436069;
	add.s32 	%r551, %r548, 521288629;
	st.local.v2.u32 	[%rd1+8], {%r550, %r551};
	xor.b32  	%r552, %r548, 88675123;
	add.s32 	%r932, %r547, 5783321;
	st.local.v2.u32 	[%rd1+16], {%r552, %r932};
	setp.eq.s32 	%p2, %r545, 0;
	@%p2 bra 	$L__BB1_115;
	mov.b32 	%r919, 0;
	mov.u64 	%rd26, %rd2;
$L__BB1_2:
	mov.u64 	%rd3, %rd26;
	and.b64  	%rd4, %rd3, 3;
	setp.eq.s64 	%p3, %rd4, 0;
	@%p3 bra 	$L__BB1_114;
	mul.wide.u32 	%rd12, %r919, 3200;
	mov.u64 	%rd13, precalc_xorwow_matrix;
	add.s64 	%rd5, %rd13, %rd12;
	mov.b32 	%r932, 0;
	mov.u32 	%r933, %r932;
	mov.u32 	%r934, %r932;
	mov.u32 	%r935, %r932;
	mov.u32 	%r936, %r932;
	mov.u32 	%r925, %r932;
$L__BB1_4:
	mul.wide.u32 	%rd14, %r925, 4;
	add.s64 	%rd15, %rd1, %rd14;
	ld.local.u32 	%r13, [%rd15+4];
	shl.b32 	%r14, %r925, 5;
	mov.b32 	%r931, 0;
$L__BB1_5:
	.pragma "nounroll";
	shr.u32 	%r556, %r13, %r931;
	and.b32  	%r557, %r556, 1;
	setp.eq.b32 	%p4, %r557, 1;
	not.pred 	%p5, %p4;
	add.s32 	%r558, %r14, %r931;
	mul.lo.s32 	%r559, %r558, 5;
	mul.wide.u32 	%rd16, %r559, 4;
	add.s64 	%rd6, %rd5, %rd16;
	@%p5 bra 	$L__BB1_7;
	ld.global.u32 	%r560, [%rd6];
	xor.b32  	%r936, %r936, %r560;
	ld.global.u32 	%r561, [%rd6+4];
	xor.b32  	%r935, %r935, %r561;
	ld.global.u32 	%r562, [%rd6+8];
	xor.b32  	%r934, %r934, %r562;
	ld.global.u32 	%r563, [%rd6+12];
	xor.b32  	%r933, %r933, %r563;
	ld.global.u32 	%r564, [%rd6+16];
	xor.b32  	%r932, %r932, %r564;
$L__BB1_7:
	and.b32  	%r566, %r556, 2;
	setp.eq.s32 	%p6, %r566, 0;
	@%p6 bra 	$L__BB1_9;
	ld.global.u32 	%r567, [%rd6+20];
	xor.b32  	%r936, %r936, %r567;
	ld.global.u32 	%r568, [%rd6+24];
	xor.b32  	%r935, %r935, %r568;
	ld.global.u32 	%r569, [%rd6+28];
	xor.b32  	%r934, %r934, %r569;
	ld.global.u32 	%r570, [%rd6+32];
	xor.b32  	%r933, %r933, %r570;
	ld.global.u32 	%r571, [%rd6+36];
	xor.b32  	%r932, %r932, %r571;
$L__BB1_9:
	and.b32  	%r573, %r556, 4;
	setp.eq.s32 	%p7, %r573, 0;
	@%p7 bra 	$L__BB1_11;
	ld.global.u32 	%r574, [%rd6+40];
	xor.b32  	%r936, %r936, %r574;
	ld.global.u32 	%r575, [%rd6+44];
	xor.b32  	%r935, %r935, %r575;
	ld.global.u32 	%r576, [%rd6+48];
	xor.b32  	%r934, %r934, %r576;
	ld.global.u32 	%r577, [%rd6+52];
	xor.b32  	%r933, %r933, %r577;
	ld.global.u32 	%r578, [%rd6+56];
	xor.b32  	%r932, %r932, %r578;
$L__BB1_11:
	and.b32  	%r580, %r556, 8;
	setp.eq.s32 	%p8, %r580, 0;
	@%p8 bra 	$L__BB1_13;
	ld.global.u32 	%r581, [%rd6+60];
	xor.b32  	%r936, %r936, %r581;
	ld.global.u32 	%r582, [%rd6+64];
	xor.b32  	%r935, %r935, %r582;
	ld.global.u32 	%r583, [%rd6+68];
	xor.b32  	%r934, %r934, %r583;
	ld.global.u32 	%r584, [%rd6+72];
	xor.b32  	%r933, %r933, %r584;
	ld.global.u32 	%r585, [%rd6+76];
	xor.b32  	%r932, %r932, %r585;
$L__BB1_13:
	and.b32  	%r587, %r556, 16;
	setp.eq.s32 	%p9, %r587, 0;
	@%p9 bra 	$L__BB1_15;
	ld.global.u32 	%r588, [%rd6+80];
	xor.b32  	%r936, %r936, %r588;
	ld.global.u32 	%r589, [%rd6+84];
	xor.b32  	%r935, %r935, %r589;
	ld.global.u32 	%r590, [%rd6+88];
	xor.b32  	%r934, %r934, %r590;
	ld.global.u32 	%r591, [%rd6+92];
	xor.b32  	%r933, %r933, %r591;
	ld.global.u32 	%r592, [%rd6+96];
	xor.b32  	%r932, %r932, %r592;
$L__BB1_15:
	and.b32  	%r594, %r556, 32;
	setp.eq.s32 	%p10, %r594, 0;
	@%p10 bra 	$L__BB1_17;
	ld.global.u32 	%r595, [%rd6+100];
	xor.b32  	%r936, %r936, %r595;
	ld.global.u32 	%r596, [%rd6+104];
	xor.b32  	%r935, %r935, %r596;
	ld.global.u32 	%r597, [%rd6+108];
	xor.b32  	%r934, %r934, %r597;
	ld.global.u32 	%r598, [%rd6+112];
	xor.b32  	%r933, %r933, %r598;
	ld.global.u32 	%r599, [%rd6+116];
	xor.b32  	%r932, %r932, %r599;
$L__BB1_17:
	and.b32  	%r601, %r556, 64;
	setp.eq.s32 	%p11, %r601, 0;
	@%p11 bra 	$L__BB1_19;
	ld.global.u32 	%r602, [%rd6+120];
	xor.b32  	%r936, %r936, %r602;
	ld.global.u32 	%r603, [%rd6+124];
	xor.b32  	%r935, %r935, %r603;
	ld.global.u32 	%r604, [%rd6+128];
	xor.b32  	%r934, %r934, %r604;
	ld.global.u32 	%r605, [%rd6+132];
	xor.b32  	%r933, %r933, %r605;
	ld.global.u32 	%r606, [%rd6+136];
	xor.b32  	%r932, %r932, %r606;
$L__BB1_19:
	and.b32  	%r608, %r556, 128;
	setp.eq.s32 	%p12, %r608, 0;
	@%p12 bra 	$L__BB1_21;
	ld.global.u32 	%r609, [%rd6+140];
	xor.b32  	%r936, %r936, %r609;
	ld.global.u32 	%r610, [%rd6+144];
	xor.b32  	%r935, %r935, %r610;
	ld.global.u32 	%r611, [%rd6+148];
	xor.b32  	%r934, %r934, %r611;
	ld.global.u32 	%r612, [%rd6+152];
	xor.b32  	%r933, %r933, %r612;
	ld.global.u32 	%r613, [%rd6+156];
	xor.b32  	%r932, %r932, %r613;
$L__BB1_21:
	and.b32  	%r615, %r556, 256;
	setp.eq.s32 	%p13, %r615, 0;
	@%p13 bra 	$L__BB1_23;
	ld.global.u32 	%r616, [%rd6+160];
	xor.b32  	%r936, %r936, %r616;
	ld.global.u32 	%r617, [%rd6+164];
	xor.b32  	%r935, %r935, %r617;
	ld.global.u32 	%r618, [%rd6+168];
	xor.b32  	%r934, %r934, %r618;
	ld.global.u32 	%r619, [%rd6+172];
	xor.b32  	%r933, %r933, %r619;
	ld.global.u32 	%r620, [%rd6+176];
	xor.b32  	%r932, %r932, %r620;
$L__BB1_23:
	and.b32  	%r622, %r556, 512;
	setp.eq.s32 	%p14, %r622, 0;
	@%p14 bra 	$L__BB1_25;
	ld.global.u32 	%r623, [%rd6+180];
	xor.b32  	%r936, %r936, %r623;
	ld.global.u32 	%r624, [%rd6+184];
	xor.b32  	%r935, %r935, %r624;
	ld.global.u32 	%r625, [%rd6+188];
	xor.b32  	%r934, %r934, %r625;
	ld.global.u32 	%r626, [%rd6+192];
	xor.b32  	%r933, %r933, %r626;
	ld.global.u32 	%r627, [%rd6+196];
	xor.b32  	%r932, %r932, %r627;
$L__BB1_25:
	and.b32  	%r629, %r556, 1024;
	setp.eq.s32 	%p15, %r629, 0;
	@%p15 bra 	$L__BB1_27;
	ld.global.u32 	%r630, [%rd6+200];
	xor.b32  	%r936, %r936, %r630;
	ld.global.u32 	%r631, [%rd6+204];
	xor.b32  	%r935, %r935, %r631;
	ld.global.u32 	%r632, [%rd6+208];
	xor.b32  	%r934, %r934, %r632;
	ld.global.u32 	%r633, [%rd6+212];
	xor.b32  	%r933, %r933, %r633;
	ld.global.u32 	%r634, [%rd6+216];
	xor.b32  	%r932, %r932, %r634;
$L__BB1_27:
	and.b32  	%r636, %r556, 2048;
	setp.eq.s32 	%p16, %r636, 0;
	@%p16 bra 	$L__BB1_29;
	ld.global.u32 	%r637, [%rd6+220];
	xor.b32  	%r936, %r936, %r637;
	ld.global.u32 	%r638, [%rd6+224];
	xor.b32  	%r935, %r935, %r638;
	ld.global.u32 	%r639, [%rd6+228];
	xor.b32  	%r934, %r934, %r639;
	ld.global.u32 	%r640, [%rd6+232];
	xor.b32  	%r933, %r933, %r640;
	ld.global.u32 	%r641, [%rd6+236];
	xor.b32  	%r932, %r932, %r641;
$L__BB1_29:
	and.b32  	%r643, %r556, 4096;
	setp.eq.s32 	%p17, %r643, 0;
	@%p17 bra 	$L__BB1_31;
	ld.global.u32 	%r644, [%rd6+240];
	xor.b32  	%r936, %r936, %r644;
	ld.global.u32 	%r645, [%rd6+244];
	xor.b32  	%r935, %r935, %r645;
	ld.global.u32 	%r646, [%rd6+248];
	xor.b32  	%r934, %r934, %r646;
	ld.global.u32 	%r647, [%rd6+252];
	xor.b32  	%r933, %r933, %r647;
	ld.global.u32 	%r648, [%rd6+256];
	xor.b32  	%r932, %r932, %r648;
$L__BB1_31:
	and.b32  	%r650, %r556, 8192;
	setp.eq.s32 	%p18, %r650, 0;
	@%p18 bra 	$L__BB1_33;
	ld.global.u32 	%r651, [%rd6+260];
	xor.b32  	%r936, %r936, %r651;
	ld.global.u32 	%r652, [%rd6+264];
	xor.b32  	%r935, %r935, %r652;
	ld.global.u32 	%r653, [%rd6+268];
	xor.b32  	%r934, %r934, %r653;
	ld.global.u32 	%r654, [%rd6+272];
	xor.b32  	%r933, %r933, %r654;
	ld.global.u32 	%r655, [%rd6+276];
	xor.b32  	%r932, %r932, %r655;
$L__BB1_33:
	and.b32  	%r657, %r556, 16384;
	setp.eq.s32 	%p19, %r657, 0;
	@%p19 bra 	$L__BB1_35;
	ld.global.u32 	%r658, [%rd6+280];
	xor.b32  	%r936, %r936, %r658;
	ld.global.u32 	%r659, [%rd6+284];
	xor.b32  	%r935, %r935, %r659;
	ld.global.u32 	%r660, [%rd6+288];
	xor.b32  	%r934, %r934, %r660;
	ld.global.u32 	%r661, [%rd6+292];
	xor.b32  	%r933, %r933, %r661;
	ld.global.u32 	%r662, [%rd6+296];
	xor.b32  	%r932, %r932, %r662;
$L__BB1_35:
	and.b32  	%r664, %r556, 32768;
	setp.eq.s32 	%p20, %r664, 0;
	@%p20 bra 	$L__BB1_37;
	ld.global.u32 	%r665, [%rd6+300];
	xor.b32  	%r936, %r936, %r665;
	ld.global.u32 	%r666, [%rd6+304];
	xor.b32  	%r935, %r935, %r666;
	ld.global.u32 	%r667, [%rd6+308];
	xor.b32  	%r934, %r934, %r667;
	ld.global.u32 	%r668, [%rd6+312];
	xor.b32  	%r933, %r933, %r668;
	ld.global.u32 	%r669, [%rd6+316];
	xor.b32  	%r932, %r932, %r669;
$L__BB1_37:
	add.s32 	%r931, %r931, 16;
	setp.ne.s32 	%p21, %r931, 32;
	@%p21 bra 	$L__BB1_5;
	mad.lo.s32 	%r670, %r925, -31, %r14;
	add.s32 	%r925, %r670, 1;
	setp.ne.s32 	%p22, %r925, 5;
	@%p22 bra 	$L__BB1_4;
	st.local.u32 	[%rd1+4], %r936;
	st.local.v2.u32 	[%rd1+8], {%r935, %r934};
	st.local.v2.u32 	[%rd1+16], {%r933, %r932};
	setp.eq.s64 	%p23, %rd4, 1;
	@%p23 bra 	$L__BB1_114;
	mov.b32 	%r932, 0;
	mov.u32 	%r1025, %r932;
	mov.u32 	%r1026, %r932;
	mov.u32 	%r1027, %r932;
	mov.u32 	%r936, %r932;
	mov.u32 	%r1017, %r932;
$L__BB1_41:
	mul.wide.u32 	%rd17, %r1017, 4;
	add.s64 	%rd18, %rd1, %rd17;
	ld.local.u32 	%r189, [%rd18+4];
	shl.b32 	%r190, %r1017, 5;
	mov.b32 	%r1023, 0;
$L__BB1_42:
	.pragma "nounroll";
	shr.u32 	%r673, %r189, %r1023;
	and.b32  	%r674, %r673, 1;
	setp.eq.b32 	%p24, %r674, 1;
	not.pred 	%p25, %p24;
	add.s32 	%r675, %r190, %r1023;
	mul.lo.s32 	%r676, %r675, 5;
	mul.wide.u32 	%rd19, %r676, 4;
	add.s64 	%rd7, %rd5, %rd19;
	@%p25 bra 	$L__BB1_44;
	ld.global.u32 	%r677, [%rd7];
	xor.b32  	%r936, %r936, %r677;
	ld.global.u32 	%r678, [%rd7+4];
	xor.b32  	%r1027, %r1027, %r678;
	ld.global.u32 	%r679, [%rd7+8];
	xor.b32  	%r1026, %r1026, %r679;
	ld.global.u32 	%r680, [%rd7+12];
	xor.b32  	%r1025, %r1025, %r680;
	ld.global.u32 	%r681, [%rd7+16];
	xor.b32  	%r932, %r932, %r681;
$L__BB1_44:
	and.b32  	%r683, %r673, 2;
	setp.eq.s32 	%p26, %r683, 0;
	@%p26 bra 	$L__BB1_46;
	ld.global.u32 	%r684, [%rd7+20];
	xor.b32  	%r936, %r936, %r684;
	ld.global.u32 	%r685, [%rd7+24];
	xor.b32  	%r1027, %r1027, %r685;
	ld.global.u32 	%r686, [%rd7+28];
	xor.b32  	%r1026, %r1026, %r686;
	ld.global.u32 	%r687, [%rd7+32];
	xor.b32  	%r1025, %r1025, %r687;
	ld.global.u32 	%r688, [%rd7+36];
	xor.b32  	%r932, %r932, %r688;
$L__BB1_46:
	and.b32  	%r690, %r673, 4;
	setp.eq.s32 	%p27, %r690, 0;
	@%p27 bra 	$L__BB1_48;
	ld.global.u32 	%r691, [%rd7+40];
	xor.b32  	%r936, %r936, %r691;
	ld.global.u32 	%r692, [%rd7+44];
	xor.b32  	%r1027, %r1027, %r692;
	ld.global.u32 	%r693, [%rd7+48];
	xor.b32  	%r1026, %r1026, %r693;
	ld.global.u32 	%r694, [%rd7+52];
	xor.b32  	%r1025, %r1025, %r694;
	ld.global.u32 	%r695, [%rd7+56];
	xor.b32  	%r932, %r932, %r695;
$L__BB1_48:
	and.b32  	%r697, %r673, 8;
	setp.eq.s32 	%p28, %r697, 0;
	@%p28 bra 	$L__BB1_50;
	ld.global.u32 	%r698, [%rd7+60];
	xor.b32  	%r936, %r936, %r698;
	ld.global.u32 	%r699, [%rd7+64];
	xor.b32  	%r1027, %r1027, %r699;
	ld.global.u32 	%r700, [%rd7+68];
	xor.b32  	%r1026, %r1026, %r700;
	ld.global.u32 	%r701, [%rd7+72];
	xor.b32  	%r1025, %r1025, %r701;
	ld.global.u32 	%r702, [%rd7+76];
	xor.b32  	%r932, %r932, %r702;
$L__BB1_50:
	and.b32  	%r704, %r673, 16;
	setp.eq.s32 	%p29, %r704, 0;
	@%p29 bra 	$L__BB1_52;
	ld.global.u32 	%r705, [%rd7+80];
	xor.b32  	%r936, %r936, %r705;
	ld.global.u32 	%r706, [%rd7+84];
	xor.b32  	%r1027, %r1027, %r706;
	ld.global.u32 	%r707, [%rd7+88];
	xor.b32  	%r1026, %r1026, %r707;
	ld.global.u32 	%r708, [%rd7+92];
	xor.b32  	%r1025, %r1025, %r708;
	ld.global.u32 	%r709, [%rd7+96];
	xor.b32  	%r932, %r932, %r709;
$L__BB1_52:
	and.b32  	%r711, %r673, 32;
	setp.eq.s32 	%p30, %r711, 0;
	@%p30 bra 	$L__BB1_54;
	ld.global.u32 	%r712, [%rd7+100];
	xor.b32  	%r936, %r936, %r712;
	ld.global.u32 	%r713, [%rd7+104];
	xor.b32  	%r1027, %r1027, %r713;
	ld.global.u32 	%r714, [%rd7+108];
	xor.b32  	%r1026, %r1026, %r714;
	ld.global.u32 	%r715, [%rd7+112];
	xor.b32  	%r1025, %r1025, %r715;
	ld.global.u32 	%r716, [%rd7+116];
	xor.b32  	%r932, %r932, %r716;
$L__BB1_54:
	and.b32  	%r718, %r673, 64;
	setp.eq.s32 	%p31, %r718, 0;
	@%p31 bra 	$L__BB1_56;
	ld.global.u32 	%r719, [%rd7+120];
	xor.b32  	%r936, %r936, %r719;
	ld.global.u32 	%r720, [%rd7+124];
	xor.b32  	%r1027, %r1027, %r720;
	ld.global.u32 	%r721, [%rd7+128];
	xor.b32  	%r1026, %r1026, %r721;
	ld.global.u32 	%r722, [%rd7+132];
	xor.b32  	%r1025, %r1025, %r722;
	ld.global.u32 	%r723, [%rd7+136];
	xor.b32  	%r932, %r932, %r723;
$L__BB1_56:
	and.b32  	%r725, %r673, 128;
	setp.eq.s32 	%p32, %r725, 0;
	@%p32 bra 	$L__BB1_58;
	ld.global.u32 	%r726, [%rd7+140];
	xor.b32  	%r936, %r936, %r726;
	ld.global.u32 	%r727, [%rd7+144];
	xor.b32  	%r1027, %r1027, %r727;
	ld.global.u32 	%r728, [%rd7+148];
	xor.b32  	%r1026, %r1026, %r728;
	ld.global.u32 	%r729, [%rd7+152];
	xor.b32  	%r1025, %r1025, %r729;
	ld.global.u32 	%r730, [%rd7+156];
	xor.b32  	%r932, %r932, %r730;
$L__BB1_58:
	and.b32  	%r732, %r673, 256;
	setp.eq.s32 	%p33, %r732, 0;
	@%p33 bra 	$L__BB1_60;
	ld.global.u32 	%r733, [%rd7+160];
	xor.b32  	%r936, %r936, %r733;
	ld.global.u32 	%r734, [%rd7+164];
	xor.b32  	%r1027, %r1027, %r734;
	ld.global.u32 	%r735, [%rd7+168];
	xor.b32  	%r1026, %r1026, %r735;
	ld.global.u32 	%r736, [%rd7+172];
	xor.b32  	%r1025, %r1025, %r736;
	ld.global.u32 	%r737, [%rd7+176];
	xor.b32  	%r932, %r932, %r737;
$L__BB1_60:
	and.b32  	%r739, %r673, 512;
	setp.eq.s32 	%p34, %r739, 0;
	@%p34 bra 	$L__BB1_62;
	ld.global.u32 	%r740, [%rd7+180];
	xor.b32  	%r936, %r936, %r740;
	ld.global.u32 	%r741, [%rd7+184];
	xor.b32  	%r1027, %r1027, %r741;
	ld.global.u32 	%r742, [%rd7+188];
	xor.b32  	%r1026, %r1026, %r742;
	ld.global.u32 	%r743, [%rd7+192];
	xor.b32  	%r1025, %r1025, %r743;
	ld.global.u32 	%r744, [%rd7+196];
	xor.b32  	%r932, %r932, %r744;
$L__BB1_62:
	and.b32  	%r746, %r673, 1024;
	setp.eq.s32 	%p35, %r746, 0;
	@%p35 bra 	$L__BB1_64;
	ld.global.u32 	%r747, [%rd7+200];
	xor.b32  	%r936, %r936, %r747;
	ld.global.u32 	%r748, [%rd7+204];
	xor.b32  	%r1027, %r1027, %r748;
	ld.global.u32 	%r749, [%rd7+208];
	xor.b32  	%r1026, %r1026, %r749;
	ld.global.u32 	%r750, [%rd7+212];
	xor.b32  	%r1025, %r1025, %r750;
	ld.global.u32 	%r751, [%rd7+216];
	xor.b32  	%r932, %r932, %r751;
$L__BB1_64:
	and.b32  	%r753, %r673, 2048;
	setp.eq.s32 	%p36, %r753, 0;
	@%p36 bra 	$L__BB1_66;
	ld.global.u32 	%r754, [%rd7+220];
	xor.b32  	%r936, %r936, %r754;
	ld.global.u32 	%r755, [%rd7+224];
	xor.b32  	%r1027, %r1027, %r755;
	ld.global.u32 	%r756, [%rd7+228];
	xor.b32  	%r1026, %r1026, %r756;
	ld.global.u32 	%r757, [%rd7+232];
	xor.b32  	%r1025, %r1025, %r757;
	ld.global.u32 	%r758, [%rd7+236];
	xor.b32  	%r932, %r932, %r758;
$L__BB1_66:
	and.b32  	%r760, %r673, 4096;
	setp.eq.s32 	%p37, %r760, 0;
	@%p37 bra 	$L__BB1_68;
	ld.global.u32 	%r761, [%rd7+240];
	xor.b32  	%r936, %r936, %r761;
	ld.global.u32 	%r762, [%rd7+244];
	xor.b32  	%r1027, %r1027, %r762;
	ld.global.u32 	%r763, [%rd7+248];
	xor.b32  	%r1026, %r1026, %r763;
	ld.global.u32 	%r764, [%rd7+252];
	xor.b32  	%r1025, %r1025, %r764;
	ld.global.u32 	%r765, [%rd7+256];
	xor.b32  	%r932, %r932, %r765;
$L__BB1_68:
	and.b32  	%r767, %r673, 8192;
	setp.eq.s32 	%p38, %r767, 0;
	@%p38 bra 	$L__BB1_70;
	ld.global.u32 	%r768, [%rd7+260];
	xor.b32  	%r936, %r936, %r768;
	ld.global.u32 	%r769, [%rd7+264];
	xor.b32  	%r1027, %r1027, %r769;
	ld.global.u32 	%r770, [%rd7+268];
	xor.b32  	%r1026, %r1026, %r770;
	ld.global.u32 	%r771, [%rd7+272];
	xor.b32  	%r1025, %r1025, %r771;
	ld.global.u32 	%r772, [%rd7+276];
	xor.b32  	%r932, %r932, %r772;
$L__BB1_70:
	and.b32  	%r774, %r673, 16384;
	setp.eq.s32 	%p39, %r774, 0;
	@%p39 bra 	$L__BB1_72;
	ld.global.u32 	%r775, [%rd7+280];
	xor.b32  	%r936, %r936, %r775;
	ld.global.u32 	%r776, [%rd7+284];
	xor.b32  	%r1027, %r1027, %r776;
	ld.global.u32 	%r777, [%rd7+288];
	xor.b32  	%r1026, %r1026, %r777;
	ld.global.u32 	%r778, [%rd7+292];
	xor.b32  	%r1025, %r1025, %r778;
	ld.global.u32 	%r779, [%rd7+296];
	xor.b32  	%r932, %r932, %r779;
$L__BB1_72:
	and.b32  	%r781, %r673, 32768;
	setp.eq.s32 	%p40, %r781, 0;
	@%p40 bra 	$L__BB1_74;
	ld.global.u32 	%r782, [%rd7+300];
	xor.b32  	%r936, %r936, %r782;
	ld.global.u32 	%r783, [%rd7+304];
	xor.b32  	%r1027, %r1027, %r783;
	ld.global.u32 	%r784, [%rd7+308];
	xor.b32  	%r1026, %r1026, %r784;
	ld.global.u32 	%r785, [%rd7+312];
	xor.b32  	%r1025, %r1025, %r785;
	ld.global.u32 	%r786, [%rd7+316];
	xor.b32  	%r932, %r932, %r786;
$L__BB1_74:
	add.s32 	%r1023, %r1023, 16;
	setp.ne.s32 	%p41, %r1023, 32;
	@%p41 bra 	$L__BB1_42;
	mad.lo.s32 	%r787, %r1017, -31, %r190;
	add.s32 	%r1017, %r787, 1;
	setp.ne.s32 	%p42, %r1017, 5;
	@%p42 bra 	$L__BB1_41;
	st.local.u32 	[%rd1+4], %r936;
	st.local.v2.u32 	[%rd1+8], {%r1027, %r1026};
	st.local.v2.u32 	[%rd1+16], {%r1025, %r932};
	setp.ne.s64 	%p43, %rd4, 3;
	@%p43 bra 	$L__BB1_114;
	mov.b32 	%r932, 0;
	mov.u32 	%r1117, %r932;
	mov.u32 	%r1118, %r932;
	mov.u32 	%r1119, %r932;
	mov.u32 	%r936, %r932;
	mov.u32 	%r1109, %r932;
$L__BB1_78:
	mul.wide.u32 	%rd20, %r1109, 4;
	add.s64 	%rd21, %rd1, %rd20;
	ld.local.u32 	%r365, [%rd21+4];
	shl.b32 	%r366, %r1109, 5;
	mov.b32 	%r1115, 0;
$L__BB1_79:
	.pragma "nounroll";
	shr.u32 	%r790, %r365, %r1115;
	and.b32  	%r791, %r790, 1;
	setp.eq.b32 	%p44, %r791, 1;
	not.pred 	%p45, %p44;
	add.s32 	%r792, %r366, %r1115;
	mul.lo.s32 	%r793, %r792, 5;
	mul.wide.u32 	%rd22, %r793, 4;
	add.s64 	%rd8, %rd5, %rd22;
	@%p45 bra 	$L__BB1_81;
	ld.global.u32 	%r794, [%rd8];
	xor.b32  	%r936, %r936, %r794;
	ld.global.u32 	%r795, [%rd8+4];
	xor.b32  	%r1119, %r1119, %r795;
	ld.global.u32 	%r796, [%rd8+8];
	xor.b32  	%r1118, %r1118, %r796;
	ld.global.u32 	%r797, [%rd8+12];
	xor.b32  	%r1117, %r1117, %r797;
	ld.global.u32 	%r798, [%rd8+16];
	xor.b32  	%r932, %r932, %r798;
$L__BB1_81:
	and.b32  	%r800, %r790, 2;
	setp.eq.s32 	%p46, %r800, 0;
	@%p46 bra 	$L__BB1_83;
	ld.global.u32 	%r801, [%rd8+20];
	xor.b32  	%r936, %r936, %r801;
	ld.global.u32 	%r802, [%rd8+24];
	xor.b32  	%r1119, %r1119, %r802;
	ld.global.u32 	%r803, [%rd8+28];
	xor.b32  	%r1118, %r1118, %r803;
	ld.global.u32 	%r804, [%rd8+32];
	xor.b32  	%r1117, %r1117, %r804;
	ld.global.u32 	%r805, [%rd8+36];
	xor.b32  	%r932, %r932, %r805;
$L__BB1_83:
	and.b32  	%r807, %r790, 4;
	setp.eq.s32 	%p47, %r807, 0;
	@%p47 bra 	$L__BB1_85;
	ld.global.u32 	%r808, [%rd8+40];
	xor.b32  	%r936, %r936, %r808;
	ld.global.u32 	%r809, [%rd8+44];
	xor.b32  	%r1119, %r1119, %r809;
	ld.global.u32 	%r810, [%rd8+48];
	xor.b32  	%r1118, %r1118, %r810;
	ld.global.u32 	%r811, [%rd8+52];
	xor.b32  	%r1117, %r1117, %r811;
	ld.global.u32 	%r812, [%rd8+56];
	xor.b32  	%r932, %r932, %r812;
$L__BB1_85:
	and.b32  	%r814, %r790, 8;
	setp.eq.s32 	%p48, %r814, 0;
	@%p48 bra 	$L__BB1_87;
	ld.global.u32 	%r815, [%rd8+60];
	xor.b32  	%r936, %r936, %r815;
	ld.global.u32 	%r816, [%rd8+64];
	xor.b32  	%r1119, %r1119, %r816;
	ld.global.u32 	%r817, [%rd8+68];
	xor.b32  	%r1118, %r1118, %r817;
	ld.global.u32 	%r818, [%rd8+72];
	xor.b32  	%r1117, %r1117, %r818;
	ld.global.u32 	%r819, [%rd8+76];
	xor.b32  	%r932, %r932, %r819;
$L__BB1_87:
	and.b32  	%r821, %r790, 16;
	setp.eq.s32 	%p49, %r821, 0;
	@%p49 bra 	$L__BB1_89;
	ld.global.u32 	%r822, [%rd8+80];
	xor.b32  	%r936, %r936, %r822;
	ld.global.u32 	%r823, [%rd8+84];
	xor.b32  	%r1119, %r1119, %r823;
	ld.global.u32 	%r824, [%rd8+88];
	xor.b32  	%r1118, %r1118, %r824;
	ld.global.u32 	%r825, [%rd8+92];
	xor.b32  	%r1117, %r1117, %r825;
	ld.global.u32 	%r826, [%rd8+96];
	xor.b32  	%r932, %r932, %r826;
$L__BB1_89:
	and.b32  	%r828, %r790, 32;
	setp.eq.s32 	%p50, %r828, 0;
	@%p50 bra 	$L__BB1_91;
	ld.global.u32 	%r829, [%rd8+100];
	xor.b32  	%r936, %r936, %r829;
	ld.global.u32 	%r830, [%rd8+104];
	xor.b32  	%r1119, %r1119, %r830;
	ld.global.u32 	%r831, [%rd8+108];
	xor.b32  	%r1118, %r1118, %r831;
	ld.global.u32 	%r832, [%rd8+112];
	xor.b32  	%r1117, %r1117, %r832;
	ld.global.u32 	%r833, [%rd8+116];
	xor.b32  	%r932, %r932, %r833;
$L__BB1_91:
	and.b32  	%r835, %r790, 64;
	setp.eq.s32 	%p51, %r835, 0;
	@%p51 bra 	$L__BB1_93;
	ld.global.u32 	%r836, [%rd8+120];
	xor.b32  	%r936, %r936, %r836;
	ld.global.u32 	%r837, [%rd8+124];
	xor.b32  	%r1119, %r1119, %r837;
	ld.global.u32 	%r838, [%rd8+128];
	xor.b32  	%r1118, %r1118, %r838;
	ld.global.u32 	%r839, [%rd8+132];
	xor.b32  	%r1117, %r1117, %r839;
	ld.global.u32 	%r840, [%rd8+136];
	xor.b32  	%r932, %r932, %r840;
$L__BB1_93:
	and.b32  	%r842, %r790, 128;
	setp.eq.s32 	%p52, %r842, 0;
	@%p52 bra 	$L__BB1_95;
	ld.global.u32 	%r843, [%rd8+140];
	xor.b32  	%r936, %r936, %r843;
	ld.global.u32 	%r844, [%rd8+144];
	xor.b32  	%r1119, %r1119, %r844;
	ld.global.u32 	%r845, [%rd8+148];
	xor.b32  	%r1118, %r1118, %r845;
	ld.global.u32 	%r846, [%rd8+152];
	xor.b32  	%r1117, %r1117, %r846;
	ld.global.u32 	%r847, [%rd8+156];
	xor.b32  	%r932, %r932, %r847;
$L__BB1_95:
	and.b32  	%r849, %r790, 256;
	setp.eq.s32 	%p53, %r849, 0;
	@%p53 bra 	$L__BB1_97;
	ld.global.u32 	%r850, [%rd8+160];
	xor.b32  	%r936, %r936, %r850;
	ld.global.u32 	%r851, [%rd8+164];
	xor.b32  	%r1119, %r1119, %r851;
	ld.global.u32 	%r852, [%rd8+168];
	xor.b32  	%r1118, %r1118, %r852;
	ld.global.u32 	%r853, [%rd8+172];
	xor.b32  	%r1117, %r1117, %r853;
	ld.global.u32 	%r854, [%rd8+176];
	xor.b32  	%r932, %r932, %r854;
$L__BB1_97:
	and.b32  	%r856, %r790, 512;
	setp.eq.s32 	%p54, %r856, 0;
	@%p54 bra 	$L__BB1_99;
	ld.global.u32 	%r857, [%rd8+180];
	xor.b32  	%r936, %r936, %r857;
	ld.global.u32 	%r858, [%rd8+184];
	xor.b32  	%r1119, %r1119, %r858;
	ld.global.u32 	%r859, [%rd8+188];
	xor.b32  	%r1118, %r1118, %r859;
	ld.global.u32 	%r860, [%rd8+192];
	xor.b32  	%r1117, %r1117, %r860;
	ld.global.u32 	%r861, [%rd8+196];
	xor.b32  	%r932, %r932, %r861;
$L__BB1_99:
	and.b32  	%r863, %r790, 1024;
	setp.eq.s32 	%p55, %r863, 0;
	@%p55 bra 	$L__BB1_101;
	ld.global.u32 	%r864, [%rd8+200];
	xor.b32  	%r936, %r936, %r864;
	ld.global.u32 	%r865, [%rd8+204];
	xor.b32  	%r1119, %r1119, %r865;
	ld.global.u32 	%r866, [%rd8+208];
	xor.b32  	%r1118, %r1118, %r866;
	ld.global.u32 	%r867, [%rd8+212];
	xor.b32  	%r1117, %r1117, %r867;
	ld.global.u32 	%r868, [%rd8+216];
	xor.b32  	%r932, %r932, %r868;
$L__BB1_101:
	and.b32  	%r870, %r790, 2048;
	setp.eq.s32 	%p56, %r870, 0;
	@%p56 bra 	$L__BB1_103;
	ld.global.u32 	%r871, [%rd8+220];
	xor.b32  	%r936, %r936, %r871;
	ld.global.u32 	%r872, [%rd8+224];
	xor.b32  	%r1119, %r1119, %r872;
	ld.global.u32 	%r873, [%rd8+228];
	xor.b32  	%r1118, %r1118, %r873;
	ld.global.u32 	%r874, [%rd8+232];
	xor.b32  	%r1117, %r1117, %r874;
	ld.global.u32 	%r875, [%rd8+236];
	xor.b32  	%r932, %r932, %r875;
$L__BB1_103:
	and.b32  	%r877, %r790, 4096;
	setp.eq.s32 	%p57, %r877, 0;
	@%p57 bra 	$L__BB1_105;
	ld.global.u32 	%r878, [%rd8+240];
	xor.b32  	%r936, %r936, %r878;
	ld.global.u32 	%r879, [%rd8+244];
	xor.b32  	%r1119, %r1119, %r879;
	ld.global.u32 	%r880, [%rd8+248];
	xor.b32  	%r1118, %r1118, %r880;
	ld.global.u32 	%r881, [%rd8+252];
	xor.b32  	%r1117, %r1117, %r881;
	ld.global.u32 	%r882, [%rd8+256];
	xor.b32  	%r932, %r932, %r882;
$L__BB1_105:
	and.b32  	%r884, %r790, 8192;
	setp.eq.s32 	%p58, %r884, 0;
	@%p58 bra 	$L__BB1_107;
	ld.global.u32 	%r885, [%rd8+260];
	xor.b32  	%r936, %r936, %r885;
	ld.global.u32 	%r886, [%rd8+264];
	xor.b32  	%r1119, %r1119, %r886;
	ld.global.u32 	%r887, [%rd8+268];
	xor.b32  	%r1118, %r1118, %r887;
	ld.global.u32 	%r888, [%rd8+272];
	xor.b32  	%r1117, %r1117, %r888;
	ld.global.u32 	%r889, [%rd8+276];
	xor.b32  	%r932, %r932, %r889;
$L__BB1_107:
	and.b32  	%r891, %r790, 16384;
	setp.eq.s32 	%p59, %r891, 0;
	@%p59 bra 	$L__BB1_109;
	ld.global.u32 	%r892, [%rd8+280];
	xor.b32  	%r936, %r936, %r892;
	ld.global.u32 	%r893, [%rd8+284];
	xor.b32  	%r1119, %r1119, %r893;
	ld.global.u32 	%r894, [%rd8+288];
	xor.b32  	%r1118, %r1118, %r894;
	ld.global.u32 	%r895, [%rd8+292];
	xor.b32  	%r1117, %r1117, %r895;
	ld.global.u32 	%r896, [%rd8+296];
	xor.b32  	%r932, %r932, %r896;
$L__BB1_109:
	and.b32  	%r898, %r790, 32768;
	setp.eq.s32 	%p60, %r898, 0;
	@%p60 bra 	$L__BB1_111;
	ld.global.u32 	%r899, [%rd8+300];
	xor.b32  	%r936, %r936, %r899;
	ld.global.u32 	%r900, [%rd8+304];
	xor.b32  	%r1119, %r1119, %r900;
	ld.global.u32 	%r901, [%rd8+308];
	xor.b32  	%r1118, %r1118, %r901;
	ld.global.u32 	%r902, [%rd8+312];
	xor.b32  	%r1117, %r1117, %r902;
	ld.global.u32 	%r903, [%rd8+316];
	xor.b32  	%r932, %r932, %r903;
$L__BB1_111:
	add.s32 	%r1115, %r1115, 16;
	setp.ne.s32 	%p61, %r1115, 32;
	@%p61 bra 	$L__BB1_79;
	mad.lo.s32 	%r904, %r1109, -31, %r366;
	add.s32 	%r1109, %r904, 1;
	setp.ne.s32 	%p62, %r1109, 5;
	@%p62 bra 	$L__BB1_78;
	st.local.u32 	[%rd1+4], %r936;
	st.local.v2.u32 	[%rd1+8], {%r1119, %r1118};
	st.local.v2.u32 	[%rd1+16], {%r1117, %r932};
$L__BB1_114:
	shr.u64 	%rd26, %rd3, 2;
	add.s32 	%r919, %r919, 1;
	setp.gt.u64 	%p63, %rd3, 3;
	@%p63 bra 	$L__BB1_2;
$L__BB1_115:
	cvta.to.global.u64 	%rd23, %rd10;
	shr.u32 	%r905, %r936, 2;
	xor.b32  	%r906, %r905, %r936;
	shl.b32 	%r907, %r932, 4;
	shl.b32 	%r908, %r906, 1;
	xor.b32  	%r909, %r908, %r907;
	xor.b32  	%r910, %r909, %r906;
	xor.b32  	%r911, %r910, %r932;
	add.s32 	%r912, %r1, %r911;
	add.s32 	%r913, %r912, 362437;
	rem.u32 	%r914, %r913, %r540;
	add.s32 	%r915, %r914, 1;
	abs.s32 	%r916, %r915;
	shl.b64 	%rd24, %rd2, 2;
	add.s64 	%rd25, %rd23, %rd24;
	st.global.u32 	[%rd25], %r916;
	ret;

}
	// .globl	_Z26kernelEncontrarCaminosBackPiPS_S_iiS_ii
.visible .entry _Z26kernelEncontrarCaminosBackPiPS_S_iiS_ii(
	.param .u64 .ptr .align 1 _Z26kernelEncontrarCaminosBackPiPS_S_iiS_ii_param_0,
	.param .u64 .ptr .align 1 _Z26kernelEncontrarCaminosBackPiPS_S_iiS_ii_param_1,
	.param .u64 .ptr .align 1 _Z26kernelEncontrarCaminosBackPiPS_S_iiS_ii_param_2,
	.param .u32 _Z26kernelEncontrarCaminosBackPiPS_S_iiS_ii_param_3,
	.param .u32 _Z26kernelEncontrarCaminosBackPiPS_S_iiS_ii_param_4,
	.param .u64 .ptr .align 1 _Z26kernelEncontrarCaminosBackPiPS_S_iiS_ii_param_5,
	.param .u32 _Z26kernelEncontrarCaminosBackPiPS_S_iiS_ii_param_6,
	.param .u32 _Z26kernelEncontrarCaminosBackPiPS_S_iiS_ii_param_7
)
{
	.local .align 8 .b8 	__local_depot2[8];
	.reg .b64 	%SP;
	.reg .b64 	%SPL;
	.reg .pred 	%p<2>;
	.reg .b32 	%r<14>;
	.reg .b64 	%rd<14>;

	mov.u64 	%SPL, __local_depot2;
	cvta.local.u64 	%SP, %SPL;
	ld.param.u64 	%rd1, [_Z26kernelEncontrarCaminosBackPiPS_S_iiS_ii_param_0];
	ld.param.u64 	%rd2, [_Z26kernelEncontrarCaminosBackPiPS_S_iiS_ii_param_1];
	ld.param.u64 	%rd3, [_Z26kernelEncontrarCaminosBackPiPS_S_iiS_ii_param_2];
	ld.param.u32 	%r3, [_Z26kernelEncontrarCaminosBackPiPS_S_iiS_ii_param_3];
	ld.param.u32 	%r4, [_Z26kernelEncontrarCaminosBackPiPS_S_iiS_ii_param_4];
	ld.param.u64 	%rd4, [_Z26kernelEncontrarCaminosBackPiPS_S_iiS_ii_param_5];
	ld.param.u32 	%r5, [_Z26kernelEncontrarCaminosBackPiPS_S_iiS_ii_param_6];
	ld.param.u32 	%r6, [_Z26kernelEncontrarCaminosBackPiPS_S_iiS_ii_param_7];
	cvta.to.global.u64 	%rd5, %rd1;
	mov.u32 	%r7, %ctaid.x;
	mov.u32 	%r8, %ntid.x;
	mov.u32 	%r9, %tid.x;
	mad.lo.s32 	%r1, %r7, %r8, %r9;
	mad.lo.s32 	%r2, %r5, %r3, %r6;
	mul.wide.s32 	%rd6, %r1, 4;
	add.s64 	%rd7, %rd5, %rd6;
	ld.global.u32 	%r10, [%rd7];
	mul.wide.s32 	%rd8, %r2, 4;
	add.s64 	%rd9, %rd5, %rd8;
	ld.global.u32 	%r11, [%rd9];
	setp.ne.s32 	%p1, %r10, %r11;
	@%p1 bra 	$L__BB2_2;
	{ // callseq 22, 0
	.param .b64 param0;
	st.param.b64 	[param0], %rd1;
	.param .b64 param1;
	st.param.b64 	[param1], %rd2;
	.param .b64 param2;
	st.param.b64 	[param2], %rd3;
	.param .b32 param3;
	st.param.b32 	[param3], %r3;
	.param .b32 param4;
	st.param.b32 	[param4], %r4;
	.param .b64 param5;
	st.param.b64 	[param5], %rd4;
	.param .b32 param6;
	st.param.b32 	[param6], 0;
	.param .b32 param7;
	st.param.b32 	[param7], %r2;
	.param .b32 param8;
	st.param.b32 	[param8], %r1;
	.param .b32 param9;
	st.param.b32 	[param9], %r1;
	call.uni 
	_Z13backtrackingAPiPS_S_iiS_iibiiiiibi, 
	(
	param0, 
	param1, 
	param2, 
	param3, 
	param4, 
	param5, 
	param6, 
	param7, 
	param8, 
	param9
	);
	} // callseq 22
	bar.sync 	0;
	bra.uni 	$L__BB2_3;
$L__BB2_2:
	add.u64 	%rd10, %SP, 0;
	add.u64 	%rd11, %SPL, 0;
	st.local.u32 	[%rd11], %r1;
	mov.u64 	%rd12, $str$9;
	cvta.global.u64 	%rd13, %rd12;
	{ // callseq 21, 0
	.param .b64 param0;
	st.param.b64 	[param0], %rd13;
	.param .b64 param1;
	st.param.b64 	[param1], %rd10;
	.param .b32 retval0;
	call.uni (retval0), 
	vprintf, 
	(
	param0, 
	param1
	);
	ld.param.b32 	%r12, [retval0];
	} // callseq 21
$L__BB2_3:
	ret;

}
	// .globl	_Z22kernelEncontrarCaminosPiPS_S_iiS_ii
.visible .entry _Z22kernelEncontrarCaminosPiPS_S_iiS_ii(
	.param .u64 .ptr .align 1 _Z22kernelEncontrarCaminosPiPS_S_iiS_ii_param_0,
	.param .u64 .ptr .align 1 _Z22kernelEncontrarCaminosPiPS_S_iiS_ii_param_1,
	.param .u64 .ptr .align 1 _Z22kernelEncontrarCaminosPiPS_S_iiS_ii_param_2,
	.param .u32 _Z22kernelEncontrarCaminosPiPS_S_iiS_ii_param_3,
	.param .u32 _Z22kernelEncontrarCaminosPiPS_S_iiS_ii_param_4,
	.param .u64 .ptr .align 1 _Z22kernelEncontrarCaminosPiPS_S_iiS_ii_param_5,
	.param .u32 _Z22kernelEncontrarCaminosPiPS_S_iiS_ii_param_6,
	.param .u32 _Z22kernelEncontrarCaminosPiPS_S_iiS_ii_param_7
)
{
	.local .align 8 .b8 	__local_depot3[16];
	.reg .b64 	%SP;
	.reg .b64 	%SPL;
	.reg .pred 	%p<36>;
	.reg .b32 	%r<65>;
	.reg .b64 	%rd<58>;

	mov.u64 	%SPL, __local_depot3;
	cvta.local.u64 	%SP, %SPL;
	ld.param.u64 	%rd11, [_Z22kernelEncontrarCaminosPiPS_S_iiS_ii_param_0];
	ld.param.u64 	%rd8, [_Z22kernelEncontrarCaminosPiPS_S_iiS_ii_param_1];
	ld.param.u64 	%rd9, [_Z22kernelEncontrarCaminosPiPS_S_iiS_ii_param_2];
	ld.param.u32 	%r20, [_Z22kernelEncontrarCaminosPiPS_S_iiS_ii_param_3];
	ld.param.u32 	%r21, [_Z22kernelEncontrarCaminosPiPS_S_iiS_ii_param_4];
	ld.param.u64 	%rd10, [_Z22kernelEncontrarCaminosPiPS_S_iiS_ii_param_5];
	ld.param.u32 	%r22, [_Z22kernelEncontrarCaminosPiPS_S_iiS_ii_param_6];
	ld.param.u32 	%r23, [_Z22kernelEncontrarCaminosPiPS_S_iiS_ii_param_7];
	cvta.to.global.u64 	%rd1, %rd9;
	cvta.to.global.u64 	%rd2, %rd11;
	add.u64 	%rd12, %SP, 0;
	add.u64 	%rd3, %SPL, 0;
	mov.u32 	%r24, %ctaid.x;
	mov.u32 	%r25, %ntid.x;
	mov.u32 	%r26, %tid.x;
	mad.lo.s32 	%r1, %r24, %r25, %r26;
	mad.lo.s32 	%r2, %r22, %r20, %r23;
	mul.wide.s32 	%rd13, %r1, 4;
	add.s64 	%rd4, %rd2, %rd13;
	ld.global.u32 	%r27, [%rd4];
	mul.wide.s32 	%rd14, %r2, 4;
	add.s64 	%rd15, %rd2, %rd14;
	ld.global.u32 	%r28, [%rd15];
	setp.ne.s32 	%p2, %r27, %r28;
	@%p2 bra 	$L__BB3_15;
	st.local.v2.u32 	[%rd3], {%r1, %r1};
	mov.u64 	%rd16, $str;
	cvta.global.u64 	%rd17, %rd16;
	{ // callseq 23, 0
	.param .b64 param0;
	st.param.b64 	[param0], %rd17;
	.param .b64 param1;
	st.param.b64 	[param1], %rd12;
	.param .b32 retval0;
	call.uni (retval0), 
	vprintf, 
	(
	param0, 
	param1
	);
	ld.param.b32 	%r29, [retval0];
	} // callseq 23
	mul.lo.s32 	%r3, %r21, %r20;
	setp.ge.s32 	%p3, %r1, %r3;
	@%p3 bra 	$L__BB3_15;
	cvta.to.global.u64 	%rd5, %rd10;
	cvta.to.global.u64 	%rd6, %rd8;
	mov.b32 	%r63, 0;
	mov.u64 	%rd49, $str$1;
	mov.u64 	%rd54, $str$2;
	mov.u32 	%r64, %r1;
	mov.u32 	%r62, %r1;
$L__BB3_3:
	mov.u32 	%r6, %r62;
	add.s32 	%r62, %r6, 1;
	add.s32 	%r8, %r6, -1;
	setp.ne.s32 	%p4, %r6, %r2;
	@%p4 bra 	$L__BB3_5;
	st.local.u32 	[%rd3], %r1;
	cvta.global.u64 	%rd50, %rd49;
	{ // callseq 30, 0
	.param .b64 param0;
	st.param.b64 	[param0], %rd50;
	.param .b64 param1;
	st.param.b64 	[param1], %rd12;
	.param .b32 retval0;
	call.uni (retval0), 
	vprintf, 
	(
	param0, 
	param1
	);
	ld.param.b32 	%r54, [retval0];
	} // callseq 30
	add.s32 	%r9, %r63, 1;
	mul.wide.s32 	%rd52, %r63, 4;
	add.s64 	%rd53, %rd1, %rd52;
	st.global.u32 	[%rd53+4], %r2;
	atom.global.add.u32 	%r56, [%rd5], 1;
	st.local.v2.u32 	[%rd3], {%r56, %r1};
	st.local.u32 	[%rd3+8], %r9;
	cvta.global.u64 	%rd55, %rd54;
	{ // callseq 31, 0
	.param .b64 param0;
	st.param.b64 	[param0], %rd55;
	.param .b64 param1;
	st.param.b64 	[param1], %rd12;
	.param .b32 retval0;
	call.uni (retval0), 
	vprintf, 
	(
	param0, 
	param1
	);
	ld.param.b32 	%r57, [retval0];
	} // callseq 31
	bar.sync 	0;
	mul.wide.s32 	%rd56, %r56, 8;
	add.s64 	%rd57, %rd6, %rd56;
	st.global.u64 	[%rd57], %rd9;
	mov.pred 	%p35, 0;
	mov.u32 	%r62, %r2;
	mov.u32 	%r63, %r9;
	bra.uni 	$L__BB3_14;
$L__BB3_5:
	ld.global.u32 	%r10, [%rd4];
	mul.wide.s32 	%rd19, %r6, 4;
	add.s64 	%rd7, %rd2, %rd19;
	ld.global.u32 	%r32, [%rd7+4];
	setp.ne.s32 	%p5, %r10, %r32;
	rem.s32 	%r33, %r62, %r21;
	setp.lt.s32 	%p6, %r33, 0;
	or.pred  	%p7, %p6, %p5;
	setp.eq.s32 	%p8, %r62, %r64;
	or.pred  	%p9, %p7, %p8;
	@%p9 bra 	$L__BB3_7;
	st.local.v2.u32 	[%rd3], {%r6, %r1};
	mov.u64 	%rd42, $str$3;
	cvta.global.u64 	%rd43, %rd42;
	add.u64 	%rd44, %SP, 0;
	{ // callseq 28, 0
	.param .b64 param0;
	st.param.b64 	[param0], %rd43;
	.param .b64 param1;
	st.param.b64 	[param1], %rd44;
	.param .b32 retval0;
	call.uni (retval0), 
	vprintf, 
	(
	param0, 
	param1
	);
	ld.param.b32 	%r49, [retval0];
	} // callseq 28
	mul.wide.s32 	%rd45, %r63, 4;
	add.s64 	%rd46, %rd1, %rd45;
	st.global.u32 	[%rd46], %r6;
	mov.b32 	%r51, -1;
	st.global.u32 	[%rd7], %r51;
	add.s32 	%r63, %r63, 1;
	st.local.v2.u32 	[%rd3], {%r62, %r1};
	mov.u64 	%rd47, $str$4;
	cvta.global.u64 	%rd48, %rd47;
	{ // callseq 29, 0
	.param .b64 param0;
	st.param.b64 	[param0], %rd48;
	.param .b64 param1;
	st.param.b64 	[param1], %rd44;
	.param .b32 retval0;
	call.uni (retval0), 
	vprintf, 
	(
	param0, 
	param1
	);
	ld.param.b32 	%r52, [retval0];
	} // callseq 29
	mov.pred 	%p35, -1;
	mov.u32 	%r64, %r6;
	bra.uni 	$L__BB3_14;
$L__BB3_7:
	add.s32 	%r62, %r6, %r21;
	mul.wide.s32 	%rd20, %r21, 4;
	add.s64 	%rd21, %rd7, %rd20;
	ld.global.u32 	%r34, [%rd21];
	setp.ne.s32 	%p10, %r10, %r34;
	setp.eq.s32 	%p11, %r62, %r64;
	or.pred  	%p12, %p10, %p11;
	setp.ge.s32 	%p13, %r62, %r3;
	or.pred  	%p14, %p13, %p12;
	@%p14 bra 	$L__BB3_9;
	mov.b32 	%r46, -1;
	st.global.u32 	[%rd7], %r46;
	st.local.v2.u32 	[%rd3], {%r62, %r6};
	st.local.u32 	[%rd3+8], %r1;
	mov.u64 	%rd37, $str$5;
	cvta.global.u64 	%rd38, %rd37;
	add.u64 	%rd39, %SP, 0;
	{ // callseq 27, 0
	.param .b64 param0;
	st.param.b64 	[param0], %rd38;
	.param .b64 param1;
	st.param.b64 	[param1], %rd39;
	.param .b32 retval0;
	call.uni (retval0), 
	vprintf, 
	(
	param0, 
	param1
	);
	ld.param.b32 	%r47, [retval0];
	} // callseq 27
	mul.wide.s32 	%rd40, %r63, 4;
	add.s64 	%rd41, %rd1, %rd40;
	st.global.u32 	[%rd41], %r6;
	add.s32 	%r63, %r63, 1;
	mov.pred 	%p35, -1;
	mov.u32 	%r64, %r6;
	bra.uni 	$L__BB3_14;
$L__BB3_9:
	ld.global.u32 	%r35, [%rd7+-4];
	setp.ne.s32 	%p15, %r10, %r35;
	rem.s32 	%r36, %r8, %r21;
	setp.lt.s32 	%p16, %r36, 0;
	or.pred  	%p17, %p16, %p15;
	setp.le.s32 	%p18, %r6, %r21;
	or.pred  	%p19, %p18, %p17;
	setp.eq.s32 	%p20, %r8, %r64;
	or.pred  	%p21, %p19, %p20;
	@%p21 bra 	$L__BB3_11;
	mul.wide.s32 	%rd32, %r63, 4;
	add.s64 	%rd33, %rd1, %rd32;
	st.global.u32 	[%rd33], %r6;
	mov.b32 	%r43, -1;
	st.global.u32 	[%rd7], %r43;
	st.local.v2.u32 	[%rd3], {%r8, %r1};
	mov.u64 	%rd34, $str$6;
	cvta.global.u64 	%rd35, %rd34;
	add.u64 	%rd36, %SP, 0;
	{ // callseq 26, 0
	.param .b64 param0;
	st.param.b64 	[param0], %rd35;
	.param .b64 param1;
	st.param.b64 	[param1], %rd36;
	.param .b32 retval0;
	call.uni (retval0), 
	vprintf, 
	(
	param0, 
	param1
	);
	ld.param.b32 	%r44, [retval0];
	} // callseq 26
	add.s32 	%r63, %r63, 1;
	mov.pred 	%p35, -1;
	mov.u32 	%r62, %r8;
	mov.u32 	%r64, %r6;
	bra.uni 	$L__BB3_14;
$L__BB3_11:
	sub.s32 	%r62, %r6, %r21;
	mul.wide.s32 	%rd22, %r62, 4;
	add.s64 	%rd23, %rd2, %rd22;
	ld.global.u32 	%r37, [%rd23];
	setp.ne.s32 	%p22, %r10, %r37;
	setp.eq.s32 	%p23, %r62, %r64;
	or.pred  	%p24, %p22, %p23;
	setp.lt.s32 	%p25, %r6, %r21;
	or.pred  	%p26, %p25, %p24;
	@%p26 bra 	$L__BB3_13;
	mul.wide.s32 	%rd27, %r63, 4;
	add.s64 	%rd28, %rd1, %rd27;
	st.global.u32 	[%rd28], %r6;
	mov.b32 	%r40, -1;
	st.global.u32 	[%rd7], %r40;
	st.local.v2.u32 	[%rd3], {%r62, %r6};
	st.local.u32 	[%rd3+8], %r1;
	mov.u64 	%rd29, $str$7;
	cvta.global.u64 	%rd30, %rd29;
	add.u64 	%rd31, %SP, 0;
	{ // callseq 25, 0
	.param .b64 param0;
	st.param.b64 	[param0], %rd30;
	.param .b64 param1;
	st.param.b64 	[param1], %rd31;
	.param .b32 retval0;
	call.uni (retval0), 
	vprintf, 
	(
	param0, 
	param1
	);
	ld.param.b32 	%r41, [retval0];
	} // callseq 25
	add.s32 	%r63, %r63, 1;
	mov.pred 	%p35, -1;
	mov.u32 	%r64, %r6;
	bra.uni 	$L__BB3_14;
$L__BB3_13:
	st.local.u32 	[%rd3], %r1;
	mov.u64 	%rd24, $str$8;
	cvta.global.u64 	%rd25, %rd24;
	add.u64 	%rd26, %SP, 0;
	{ // callseq 24, 0
	.param .b64 param0;
	st.param.b64 	[param0], %rd25;
	.param .b64 param1;
	st.param.b64 	[param1], %rd26;
	.param .b32 retval0;
	call.uni (retval0), 
	vprintf, 
	(
	param0, 
	param1
	);
	ld.param.b32 	%r38, [retval0];
	} // callseq 24
	mov.pred 	%p35, 0;
	mov.u32 	%r62, %r6;
$L__BB3_14:
	bar.sync 	0;
	setp.lt.s32 	%p33, %r62, %r3;
	and.pred  	%p34, %p33, %p35;
	@%p34 bra 	$L__BB3_3;
$L__BB3_15:
	ret;

}


// ===== COMPILED SASS (sm_100) =====

	.target	sm_100

	.elftype	@"ET_EXEC"


//--------------------- .note.nv.tkinfo           --------------------------
	.section	.note.nv.tkinfo,"",@"SHT_NOTE"
	.sectionflags	@"SHF_NOTE_NV_TKINFO"
	.tkinfo
        /*0018*/ 	.word	0x00000002
        /*0030*/ 	.string	""
        /*0030*/ 	.string	"ptxas"
        /*0030*/ 	.string	"Cuda compilation tools, release 13.0, V13.0.88"
        /*0030*/ 	.string	"Build cuda_13.0.r13.0/compiler.36424714_0"
        /*0030*/ 	.string	"-arch sm_100 -m 64 "



//--------------------- .note.nv.cuinfo           --------------------------
	.section	.note.nv.cuinfo,"",@"SHT_NOTE"
	.sectionflags	@"SHF_NOTE_NV_CUINFO"
        /*0018*/ 	.short	0x0002
        /*001a*/ 	.short	0x0064
        /*001c*/ 	.short	0x0082
	.zero		2


//--------------------- .nv.info                  --------------------------
	.section	.nv.info,"",@"SHT_CUDA_INFO"
	.align	4


	//----- nvinfo : EIATTR_REGCOUNT
	.align		4
        /*0000*/ 	.byte	0x04, 0x2f
        /*0002*/ 	.short	(.L_24 - .L_23)
	.align		4
.L_23:
        /*0004*/ 	.word	index@(_Z20kernelGenerarTableroPiii)
        /*0008*/ 	.word	0x0000001f


	//----- nvinfo : EIATTR_FRAME_SIZE
	.align		4
.L_24:
        /*000c*/ 	.byte	0x04, 0x11
        /*000e*/ 	.short	(.L_26 - .L_25)
	.align		4
.L_25:
        /*0010*/ 	.word	index@(_Z20kernelGenerarTableroPiii)
        /*0014*/ 	.word	0x00000030


	//----- nvinfo : EIATTR_REGCOUNT
	.align		4
.L_26:
        /*0018*/ 	.byte	0x04, 0x2f
        /*001a*/ 	.short	(.L_28 - .L_27)
	.align		4
.L_27:
        /*001c*/ 	.word	index@(_Z26kernelEncontrarCaminosBackPiPS_S_iiS_ii)
        /*0020*/ 	.word	0x0000002a


	//----- nvinfo : EIATTR_FRAME_SIZE
	.align		4
.L_28:
        /*0024*/ 	.byte	0x04, 0x11
        /*0026*/ 	.short	(.L_30 - .L_29)
	.align		4
.L_29:
        /*0028*/ 	.word	index@($_Z26kernelEncontrarCaminosBackPiPS_S_iiS_ii$_Z13backtrackingAPiPS_S_iiS_iibiiiiibi)
        /*002c*/ 	.word	0x00000010


	//----- nvinfo : EIATTR_FRAME_SIZE
	.align		4
.L_30:
        /*0030*/ 	.byte	0x04, 0x11
        /*0032*/ 	.short	(.L_32 - .L_31)
	.align		4
.L_31:
        /*0034*/ 	.word	index@(_Z26kernelEncontrarCaminosBackPiPS_S_iiS_ii)
        /*0038*/ 	.word	0x00000010


	//----- nvinfo : EIATTR_REGCOUNT
	.align		4
.L_32:
        /*003c*/ 	.byte	0x04, 0x2f
        /*003e*/ 	.short	(.L_34 - .L_33)
	.align		4
.L_33:
        /*0040*/ 	.word	index@(_Z22kernelEncontrarCaminosPiPS_S_iiS_ii)
        /*0044*/ 	.word	0x00000022


	//----- nvinfo : EIATTR_FRAME_SIZE
	.align		4
.L_34:
        /*0048*/ 	.byte	0x04, 0x11
        /*004a*/ 	.short	(.L_36 - .L_35)
	.align		4
.L_35:
        /*004c*/ 	.word	index@(_Z22kernelEncontrarCaminosPiPS_S_iiS_ii)
        /*0050*/ 	.word	0x00000010


	//----- nvinfo : EIATTR_MIN_STACK_SIZE
	.align		4
.L_36:
        /*0054*/ 	.byte	0x04, 0x12
        /*0056*/ 	.short	(.L_38 - .L_37)
	.align		4
.L_37:
        /*0058*/ 	.word	index@(_Z22kernelEncontrarCaminosPiPS_S_iiS_ii)
        /*005c*/ 	.word	0x00000010


	//----- nvinfo : EIATTR_MIN_STACK_SIZE
	.align		4
.L_38:
        /*0060*/ 	.byte	0x04, 0x12
        /*0062*/ 	.short	(.L_40 - .L_39)
	.align		4
.L_39:
        /*0064*/ 	.word	index@(_Z26kernelEncontrarCaminosBackPiPS_S_iiS_ii)
        /*0068*/ 	.word	0x00000010


	//----- nvinfo : EIATTR_MIN_STACK_SIZE
	.align		4
.L_40:
        /*006c*/ 	.byte	0x04, 0x12
        /*006e*/ 	.short	(.L_42 - .L_41)
	.align		4
.L_41:
        /*0070*/ 	.word	index@(_Z20kernelGenerarTableroPiii)
        /*0074*/ 	.word	0x00000030
.L_42:


//--------------------- .nv.compat                --------------------------
	.section	.nv.compat,"",@"SHT_CUDA_COMPAT_INFO"
	.align	4
        /*0000*/ 	.byte	0x02, 0x09, 0x00, 0x00, 0x02, 0x02, 0x01, 0x00, 0x02, 0x05, 0x05, 0x00, 0x03, 0x07, 0x01, 0x01
        /*0010*/ 	.byte	0x02, 0x03, 0x00, 0x00, 0x02, 0x06, 0x01, 0x00, 0x04, 0x0b, 0x08, 0x00, 0x09, 0x00, 0x00, 0x00
        /*0020*/ 	.byte	0x00, 0x00, 0x00, 0x00


//--------------------- .nv.info._Z22kernelEncontrarCaminosPiPS_S_iiS_ii --------------------------
	.section	.nv.info._Z22kernelEncontrarCaminosPiPS_S_iiS_ii,"",@"SHT_CUDA_INFO"
	.sectionflags	@""
	.align	4


	//----- nvinfo : EIATTR_CUDA_API_VERSION
	.align		4
        /*0000*/ 	.byte	0x04, 0x37
        /*0002*/ 	.short	(.L_44 - .L_43)
.L_43:
        /*0004*/ 	.word	0x00000082


	//----- nvinfo : EIATTR_KPARAM_INFO
	.align		4
.L_44:
        /*0008*/ 	.byte	0x04, 0x17
        /*000a*/ 	.short	(.L_46 - .L_45)
.L_45:
        /*000c*/ 	.word	0x00000000
        /*0010*/ 	.short	0x0007
        /*0012*/ 	.short	0x002c
        /*0014*/ 	.byte	0x00, 0xf0, 0x11, 0x00


	//----- nvinfo : EIATTR_KPARAM_INFO
	.align		4
.L_46:
        /*0018*/ 	.byte	0x04, 0x17
        /*001a*/ 	.short	(.L_48 - .L_47)
.L_47:
        /*001c*/ 	.word	0x00000000
        /*0020*/ 	.short	0x0006
        /*0022*/ 	.short	0x0028
        /*0024*/ 	.byte	0x00, 0xf0, 0x11, 0x00


	//----- nvinfo : EIATTR_KPARAM_INFO
	.align		4
.L_48:
        /*0028*/ 	.byte	0x04, 0x17
        /*002a*/ 	.short	(.L_50 - .L_49)
.L_49:
        /*002c*/ 	.word	0x00000000
        /*0030*/ 	.short	0x0005
        /*0032*/ 	.short	0x0020
        /*0034*/ 	.byte	0x00, 0xf5, 0x21, 0x00


	//----- nvinfo : EIATTR_KPARAM_INFO
	.align		4
.L_50:
        /*0038*/ 	.byte	0x04, 0x17
        /*003a*/ 	.short	(.L_52 - .L_51)
.L_51:
        /*003c*/ 	.word	0x00000000
        /*0040*/ 	.short	0x0004
        /*0042*/ 	.short	0x001c
        /*0044*/ 	.byte	0x00, 0xf0, 0x11, 0x00


	//----- nvinfo : EIATTR_KPARAM_INFO
	.align		4
.L_52:
        /*0048*/ 	.byte	0x04, 0x17
        /*004a*/ 	.short	(.L_54 - .L_53)
.L_53:
        /*004c*/ 	.word	0x00000000
        /*0050*/ 	.short	0x0003
        /*0052*/ 	.short	0x0018
        /*0054*/ 	.byte	0x00, 0xf0, 0x11, 0x00


	//----- nvinfo : EIATTR_KPARAM_INFO
	.align		4
.L_54:
        /*0058*/ 	.byte	0x04, 0x17
        /*005a*/ 	.short	(.L_56 - .L_55)
.L_55:
        /*005c*/ 	.word	0x00000000
        /*0060*/ 	.short	0x0002
        /*0062*/ 	.short	0x0010
        /*0064*/ 	.byte	0x00, 0xf5, 0x21, 0x00


	//----- nvinfo : EIATTR_KPARAM_INFO
	.align		4
.L_56:
        /*0068*/ 	.byte	0x04, 0x17
        /*006a*/ 	.short	(.L_58 - .L_57)
.L_57:
        /*006c*/ 	.word	0x00000000
        /*0070*/ 	.short	0x0001
        /*0072*/ 	.short	0x0008
        /*0074*/ 	.byte	0x00, 0xf5, 0x21, 0x00


	//----- nvinfo : EIATTR_KPARAM_INFO
	.align		4
.L_58:
        /*0078*/ 	.byte	0x04, 0x17
        /*007a*/ 	.short	(.L_60 - .L_59)
.L_59:
        /*007c*/ 	.word	0x00000000
        /*0080*/ 	.short	0x0000
        /*0082*/ 	.short	0x0000
        /*0084*/ 	.byte	0x00, 0xf5, 0x21, 0x00


	//----- nvinfo : EIATTR_SPARSE_MMA_MASK
	.align		4
.L_60:
        /*0088*/ 	.byte	0x03, 0x50
        /*008a*/ 	.short	0x0000


	//----- nvinfo : EIATTR_MAXREG_COUNT
	.align		4
        /*008c*/ 	.byte	0x03, 0x1b
        /*008e*/ 	.short	0x00ff


	//----- nvinfo : EIATTR_NUM_BARRIERS
	.align		4
        /*0090*/ 	.byte	0x02, 0x4c
        /*0092*/ 	.byte	0x01
	.zero		1


	//----- nvinfo : EIATTR_EXTERNS
	.align		4
        /*0094*/ 	.byte	0x04, 0x0f
        /*0096*/ 	.short	(.L_62 - .L_61)


	//   ....[0]....
	.align		4
.L_61:
        /*0098*/ 	.word	index@(vprintf)


	//----- nvinfo : EIATTR_MERCURY_ISA_VERSION
	.align		4
.L_62:
        /*009c*/ 	.byte	0x03, 0x5f
        /*009e*/ 	.short	0x0101


	//----- nvinfo : EIATTR_INT_WARP_WIDE_INSTR_OFFSETS
	.align		4
        /*00a0*/ 	.byte	0x04, 0x31
        /*00a2*/ 	.short	(.L_64 - .L_63)


	//   ....[0]....
.L_63:
        /*00a4*/ 	.word	0x00000390


	//   ....[1]....
        /*00a8*/ 	.word	0x000004b0


	//----- nvinfo : EIATTR_VRC_CTA_INIT_COUNT
	.align		4
.L_64:
        /*00ac*/ 	.byte	0x02, 0x4a
	.zero		1
	.zero		1


	//----- nvinfo : EIATTR_SYSCALL_OFFSETS
	.align		4
        /*00b0*/ 	.byte	0x04, 0x46
        /*00b2*/ 	.short	(.L_66 - .L_65)


	//   ....[0]....
.L_65:
        /*00b4*/ 	.word	0x000001f0


	//   ....[1]....
        /*00b8*/ 	.word	0x00000370


	//   ....[2]....
        /*00bc*/ 	.word	0x00000510


	//   ....[3]....
        /*00c0*/ 	.word	0x00000850


	//   ....[4]....
        /*00c4*/ 	.word	0x00000950


	//   ....[5]....
        /*00c8*/ 	.word	0x00000ae0


	//   ....[6]....
        /*00cc*/ 	.word	0x00000d60


	//   ....[7]....
        /*00d0*/ 	.word	0x00000f40


	//   ....[8]....
        /*00d4*/ 	.word	0x00001020


	//----- nvinfo : EIATTR_EXIT_INSTR_OFFSETS
	.align		4
.L_66:
        /*00d8*/ 	.byte	0x04, 0x1c
        /*00da*/ 	.short	(.L_68 - .L_67)


	//   ....[0]....
.L_67:
        /*00dc*/ 	.word	0x00000140


	//   ....[1]....
        /*00e0*/ 	.word	0x00000230


	//   ....[2]....
        /*00e4*/ 	.word	0x00001090


	//----- nvinfo : EIATTR_CRS_STACK_SIZE
	.align		4
.L_68:
        /*00e8*/ 	.byte	0x04, 0x1e
        /*00ea*/ 	.short	(.L_70 - .L_69)
.L_69:
        /*00ec*/ 	.word	0x00000000


	//----- nvinfo : EIATTR_CBANK_PARAM_SIZE
	.align		4
.L_70:
        /*00f0*/ 	.byte	0x03, 0x19
        /*00f2*/ 	.short	0x0030


	//----- nvinfo : EIATTR_PARAM_CBANK
	.align		4
        /*00f4*/ 	.byte	0x04, 0x0a
        /*00f6*/ 	.short	(.L_72 - .L_71)
	.align		4
.L_71:
        /*00f8*/ 	.word	index@(.nv.constant0._Z22kernelEncontrarCaminosPiPS_S_iiS_ii)
        /*00fc*/ 	.short	0x0380
        /*00fe*/ 	.short	0x0030


	//----- nvinfo : EIATTR_SW_WAR
	.align		4
.L_72:
        /*0100*/ 	.byte	0x04, 0x36
        /*0102*/ 	.short	(.L_74 - .L_73)
.L_73:
        /*0104*/ 	.word	0x00000008
.L_74:


//--------------------- .nv.info._Z26kernelEncontrarCaminosBackPiPS_S_iiS_ii --------------------------
	.section	.nv.info._Z26kernelEncontrarCaminosBackPiPS_S_iiS_ii,"",@"SHT_CUDA_INFO"
	.sectionflags	@""
	.align	4


	//----- nvinfo : EIATTR_CUDA_API_VERSION
	.align		4
        /*0000*/ 	.byte	0x04, 0x37
        /*0002*/ 	.short	(.L_76 - .L_75)
.L_75:
        /*0004*/ 	.word	0x00000082


	//----- nvinfo : EIATTR_KPARAM_INFO
	.align		4
.L_76:
        /*0008*/ 	.byte	0x04, 0x17
        /*000a*/ 	.short	(.L_78 - .L_77)
.L_77:
        /*000c*/ 	.word	0x00000000
        /*0010*/ 	.short	0x0007
        /*0012*/ 	.short	0x002c
        /*0014*/ 	.byte	0x00, 0xf0, 0x11, 0x00


	//----- nvinfo : EIATTR_KPARAM_INFO
	.align		4
.L_78:
        /*0018*/ 	.byte	0x04, 0x17
        /*001a*/ 	.short	(.L_80 - .L_79)
.L_79:
        /*001c*/ 	.word	0x00000000
        /*0020*/ 	.short	0x0006
        /*0022*/ 	.short	0x0028
        /*0024*/ 	.byte	0x00, 0xf0, 0x11, 0x00


	//----- nvinfo : EIATTR_KPARAM_INFO
	.align		4
.L_80:
        /*0028*/ 	.byte	0x04, 0x17
        /*002a*/ 	.short	(.L_82 - .L_81)
.L_81:
        /*002c*/ 	.word	0x00000000
        /*0030*/ 	.short	0x0005
        /*0032*/ 	.short	0x0020
        /*0034*/ 	.byte	0x00, 0xf5, 0x21, 0x00


	//----- nvinfo : EIATTR_KPARAM_INFO
	.align		4
.L_82:
        /*0038*/ 	.byte	0x04, 0x17
        /*003a*/ 	.short	(.L_84 - .L_83)
.L_83:
        /*003c*/ 	.word	0x00000000
        /*0040*/ 	.short	0x0004
        /*0042*/ 	.short	0x001c
        /*0044*/ 	.byte	0x00, 0xf0, 0x11, 0x00


	//----- nvinfo : EIATTR_KPARAM_INFO
	.align		4
.L_84:
        /*0048*/ 	.byte	0x04, 0x17
        /*004a*/ 	.short	(.L_86 - .L_85)
.L_85:
        /*004c*/ 	.word	0x00000000
        /*0050*/ 	.short	0x0003
        /*0052*/ 	.short	0x0018
        /*0054*/ 	.byte	0x00, 0xf0, 0x11, 0x00


	//----- nvinfo : EIATTR_KPARAM_INFO
	.align		4
.L_86:
        /*0058*/ 	.byte	0x04, 0x17
        /*005a*/ 	.short	(.L_88 - .L_87)
.L_87:
        /*005c*/ 	.word	0x00000000
        /*0060*/ 	.short	0x0002
        /*0062*/ 	.short	0x0010
        /*0064*/ 	.byte	0x00, 0xf5, 0x21, 0x00


	//----- nvinfo : EIATTR_KPARAM_INFO
	.align		4
.L_88:
        /*0068*/ 	.byte	0x04, 0x17
        /*006a*/ 	.short	(.L_90 - .L_89)
.L_89:
        /*006c*/ 	.word	0x00000000
        /*0070*/ 	.short	0x0001
        /*0072*/ 	.short	0x0008
        /*0074*/ 	.byte	0x00, 0xf5, 0x21, 0x00


	//----- nvinfo : EIATTR_KPARAM_INFO
	.align		4
.L_90:
        /*0078*/ 	.byte	0x04, 0x17
        /*007a*/ 	.short	(.L_92 - .L_91)
.L_91:
        /*007c*/ 	.word	0x00000000
        /*0080*/ 	.short	0x0000
        /*0082*/ 	.short	0x0000
        /*0084*/ 	.byte	0x00, 0xf5, 0x21, 0x00


	//----- nvinfo : EIATTR_SPARSE_MMA_MASK
	.align		4
.L_92:
        /*0088*/ 	.byte	0x03, 0x50
        /*008a*/ 	.short	0x0000


	//----- nvinfo : EIATTR_MAXREG_COUNT
	.align		4
        /*008c*/ 	.byte	0x03, 0x1b
        /*008e*/ 	.short	0x00ff


	//----- nvinfo : EIATTR_NUM_BARRIERS
	.align		4
        /*0090*/ 	.byte	0x02, 0x4c
        /*0092*/ 	.byte	0x01
	.zero		1


	//----- nvinfo : EIATTR_EXTERNS
	.align		4
        /*0094*/ 	.byte	0x04, 0x0f
        /*0096*/ 	.short	(.L_94 - .L_93)


	//   ....[0]....
	.align		4
.L_93:
        /*0098*/ 	.word	index@(vprintf)


	//----- nvinfo : EIATTR_MERCURY_ISA_VERSION
	.align		4
.L_94:
        /*009c*/ 	.byte	0x03, 0x5f
        /*009e*/ 	.short	0x0101


	//----- nvinfo : EIATTR_VRC_CTA_INIT_COUNT
	.align		4
        /*00a0*/ 	.byte	0x02, 0x4a
	.zero		1
	.zero		1


	//----- nvinfo : EIATTR_SYSCALL_OFFSETS
	.align		4
        /*00a4*/ 	.byte	0x04, 0x46
        /*00a6*/ 	.short	(.L_96 - .L_95)


	//   ....[0]....
.L_95:
        /*00a8*/ 	.word	0x00000350


	//   ....[1]....
        /*00ac*/ 	.word	0x00000770


	//   ....[2]....
        /*00b0*/ 	.word	0x00000870


	//   ....[3]....
        /*00b4*/ 	.word	0x000009a0


	//   ....[4]....
        /*00b8*/ 	.word	0x00000d30


	//   ....[5]....
        /*00bc*/ 	.word	0x00000e70


	//   ....[6]....
        /*00c0*/ 	.word	0x00001040


	//   ....[7]....
        /*00c4*/ 	.word	0x000011a0


	//   ....[8]....
        /*00c8*/ 	.word	0x000013d0


	//   ....[9]....
        /*00cc*/ 	.word	0x00001600


	//   ....[10]....
        /*00d0*/ 	.word	0x00001760


	//   ....[11]....
        /*00d4*/ 	.word	0x00001a60


	//   ....[12]....
        /*00d8*/ 	.word	0x00001c10


	//   ....[13]....
        /*00dc*/ 	.word	0x00001d70


	//   ....[14]....
        /*00e0*/ 	.word	0x00002020


	//   ....[15]....
        /*00e4*/ 	.word	0x000021f0


	//   ....[16]....
        /*00e8*/ 	.word	0x00002350


	//   ....[17]....
        /*00ec*/ 	.word	0x00002490


	//----- nvinfo : EIATTR_EXIT_INSTR_OFFSETS
	.align		4
.L_96:
        /*00f0*/ 	.byte	0x04, 0x1c
        /*00f2*/ 	.short	(.L_98 - .L_97)


	//   ....[0]....
.L_97:
        /*00f4*/ 	.word	0x000002d0


	//   ....[1]....
        /*00f8*/ 	.word	0x00000360


	//----- nvinfo : EIATTR_CRS_STACK_SIZE
	.align		4
.L_98:
        /*00fc*/ 	.byte	0x04, 0x1e
        /*00fe*/ 	.short	(.L_100 - .L_99)
.L_99:
        /*0100*/ 	.word	0x00000000


	//----- nvinfo : EIATTR_CBANK_PARAM_SIZE
	.align		4
.L_100:
        /*0104*/ 	.byte	0x03, 0x19
        /*0106*/ 	.short	0x0030


	//----- nvinfo : EIATTR_PARAM_CBANK
	.align		4
        /*0108*/ 	.byte	0x04, 0x0a
        /*010a*/ 	.short	(.L_102 - .L_101)
	.align		4
.L_101:
        /*010c*/ 	.word	index@(.nv.constant0._Z26kernelEncontrarCaminosBackPiPS_S_iiS_ii)
        /*0110*/ 	.short	0x0380
        /*0112*/ 	.short	0x0030


	//----- nvinfo : EIATTR_SW_WAR
	.align		4
.L_102:
        /*0114*/ 	.byte	0x04, 0x36
        /*0116*/ 	.short	(.L_104 - .L_103)
.L_103:
        /*0118*/ 	.word	0x00000008
.L_104:


//--------------------- .nv.info._Z20kernelGenerarTableroPiii --------------------------
	.section	.nv.info._Z20kernelGenerarTableroPiii,"",@"SHT_CUDA_INFO"
	.sectionflags	@""
	.align	4


	//----- nvinfo : EIATTR_CUDA_API_VERSION
	.align		4
        /*0000*/ 	.byte	0x04, 0x37
        /*0002*/ 	.short	(.L_106 - .L_105)
.L_105:
        /*0004*/ 	.word	0x00000082


	//----- nvinfo : EIATTR_KPARAM_INFO
	.align		4
.L_106:
        /*0008*/ 	.byte	0x04, 0x17
        /*000a*/ 	.short	(.L_108 - .L_107)
.L_107:
        /*000c*/ 	.word	0x00000000
        /*0010*/ 	.short	0x0002
        /*0012*/ 	.short	0x000c
        /*0014*/ 	.byte	0x00, 0xf0, 0x11, 0x00


	//----- nvinfo : EIATTR_KPARAM_INFO
	.align		4
.L_108:
        /*0018*/ 	.byte	0x04, 0x17
        /*001a*/ 	.short	(.L_110 - .L_109)
.L_109:
        /*001c*/ 	.word	0x00000000
        /*0020*/ 	.short	0x0001
        /*0022*/ 	.short	0x0008
        /*0024*/ 	.byte	0x00, 0xf0, 0x11, 0x00


	//----- nvinfo : EIATTR_KPARAM_INFO
	.align		4
.L_110:
        /*0028*/ 	.byte	0x04, 0x17
        /*002a*/ 	.short	(.L_112 - .L_111)
.L_111:
        /*002c*/ 	.word	0x00000000
        /*0030*/ 	.short	0x0000
        /*0032*/ 	.short	0x0000
        /*0034*/ 	.byte	0x00, 0xf5, 0x21, 0x00


	//----- nvinfo : EIATTR_SPARSE_MMA_MASK
	.align		4
.L_112:
        /*0038*/ 	.byte	0x03, 0x50
        /*003a*/ 	.short	0x0000


	//----- nvinfo : EIATTR_MAXREG_COUNT
	.align		4
        /*003c*/ 	.byte	0x03, 0x1b
        /*003e*/ 	.short	0x00ff


	//----- nvinfo : EIATTR_MERCURY_ISA_VERSION
	.align		4
        /*0040*/ 	.byte	0x03, 0x5f
        /*0042*/ 	.short	0x0101


	//----- nvinfo : EIATTR_VRC_CTA_INIT_COUNT
	.align		4
        /*0044*/ 	.byte	0x02, 0x4a
	.zero		1
	.zero		1


	//----- nvinfo : EIATTR_EXIT_INSTR_OFFSETS
	.align		4
        /*0048*/ 	.byte	0x04, 0x1c
        /*004a*/ 	.short	(.L_114 - .L_113)


	//   ....[0]....
.L_113:
        /*004c*/ 	.word	0x000028d0


	//----- nvinfo : EIATTR_CRS_STACK_SIZE
	.align		4
.L_114:
        /*0050*/ 	.byte	0x04, 0x1e
        /*0052*/ 	.short	(.L_116 - .L_115)
.L_115:
        /*0054*/ 	.word	0x00000000


	//----- nvinfo : EIATTR_CBANK_PARAM_SIZE
	.align		4
.L_116:
        /*0058*/ 	.byte	0x03, 0x19
        /*005a*/ 	.short	0x0010


	//----- nvinfo : EIATTR_PARAM_CBANK
	.align		4
        /*005c*/ 	.byte	0x04, 0x0a
        /*005e*/ 	.short	(.L_118 - .L_117)
	.align		4
.L_117:
        /*0060*/ 	.word	index@(.nv.constant0._Z20kernelGenerarTableroPiii)
        /*0064*/ 	.short	0x0380
        /*0066*/ 	.short	0x0010


	//----- nvinfo : EIATTR_SW_WAR
	.align		4
.L_118:
        /*0068*/ 	.byte	0x04, 0x36
        /*006a*/ 	.short	(.L_120 - .L_119)
.L_119:
        /*006c*/ 	.word	0x00000008
.L_120:


//--------------------- .nv.callgraph             --------------------------
	.section	.nv.callgraph,"",@"SHT_CUDA_CALLGRAPH"
	.align	4
	.sectionentsize	8
	.align		4
        /*0000*/ 	.word	0x00000000
	.align		4
        /*0004*/ 	.word	0xffffffff
	.align		4
        /*0008*/ 	.word	index@(_Z22kernelEncontrarCaminosPiPS_S_iiS_ii)
	.align		4
        /*000c*/ 	.word	index@(vprintf)
	.align		4
        /*0010*/ 	.word	index@(_Z26kernelEncontrarCaminosBackPiPS_S_iiS_ii)
	.align		4
        /*0014*/ 	.word	index@(vprintf)
	.align		4
        /*0018*/ 	.word	0x00000000
	.align		4
        /*001c*/ 	.word	0xfffffffe
	.align		4
        /*0020*/ 	.word	0x00000000
	.align		4
        /*0024*/ 	.word	0xfffffffd
	.align		4
        /*0028*/ 	.word	0x00000000
	.align		4
        /*002c*/ 	.word	0xfffffffc


//--------------------- .nv.constant4             --------------------------
	.section	.nv.constant4,"a",@progbits
	.align	8
	.align		8
.nv.constant4:
        /*0000*/ 	.dword	vprintf
	.align		8
        /*0008*/ 	.dword	precalc_xorwow_matrix
	.align		8
        /*0010*/ 	.dword	precalc_xorwow_offset_matrix
	.align		8
        /*0018*/ 	.dword	mrg32k3aM1
	.align		8
        /*0020*/ 	.dword	mrg32k3aM2
	.align		8
        /*0028*/ 	.dword	mrg32k3aM1SubSeq
	.align		8
        /*0030*/ 	.dword	mrg32k3aM2SubSeq
	.align		8
        /*0038*/ 	.dword	mrg32k3aM1Seq
	.align		8
        /*0040*/ 	.dword	mrg32k3aM2Seq
	.align		8
        /*0048*/ 	.dword	caminos
	.align		8
        /*0050*/ 	.dword	indice
	.align		8
        /*0058*/ 	.dword	$str
	.align		8
        /*0060*/ 	.dword	$str$1
	.align		8
        /*0068*/ 	.dword	$str$2
	.align		8
        /*0070*/ 	.dword	$str$3
	.align		8
        /*0078*/ 	.dword	$str$4
	.align		8
        /*0080*/ 	.dword	$str$5
	.align		8
        /*0088*/ 	.dword	$str$6
	.align		8
        /*0090*/ 	.dword	$str$7
	.align		8
        /*0098*/ 	.dword	$str$8
	.align		8
        /*00a0*/ 	.dword	$str$9


//--------------------- .nv.constant3             --------------------------
	.section	.nv.constant3,"a",@progbits
	.align	8
.nv.constant3:
	.type		__cr_lgamma_table,@object
	.size		__cr_lgamma_table,(FILAS - __cr_lgamma_table)
__cr_lgamma_table:
        /*0000*/ 	.byte	0x00, 0x00, 0x00, 0x00, 0x00, 0x00, 0x00, 0x00, 0x00, 0x00, 0x00, 0x00, 0x00, 0x00, 0x00, 0x00
        /*0010*/ 	.byte	0xef, 0x39, 0xfa, 0xfe, 0x42, 0x2e, 0xe6, 0x3f, 0x02, 0x20, 0x2a, 0xfa, 0x0b, 0xab, 0xfc, 0x3f
        /*0020*/ 	.byte	0xf9, 0x2c, 0x92, 0x7c, 0xa7, 0x6c, 0x09, 0x40, 0xc9, 0x79, 0x44, 0x3c, 0x64, 0x26, 0x13, 0x40
        /*0030*/ 	.byte	0xca, 0x01, 0xcf, 0x3a, 0x27, 0x51, 0x1a, 0x40, 0x30, 0xcc, 0x2d, 0xf3, 0xe1, 0x0c, 0x21, 0x40
        /*0040*/ 	.byte	0x0d, 0xb7, 0xfc, 0x82, 0x8e, 0x35, 0x25, 0x40
	.type		FILAS,@object
	.size		FILAS,(COLUMNAS - FILAS)
FILAS:
	.zero		8
	.type		COLUMNAS,@object
	.size		COLUMNAS,(.L_10 - COLUMNAS)
COLUMNAS:
	.zero		8
.L_10:


//--------------------- .text._Z22kernelEncontrarCaminosPiPS_S_iiS_ii --------------------------
	.section	.text._Z22kernelEncontrarCaminosPiPS_S_iiS_ii,"ax",@progbits
	.align	128
        .global         _Z22kernelEncontrarCaminosPiPS_S_iiS_ii
        .type           _Z22kernelEncontrarCaminosPiPS_S_iiS_ii,@function
        .size           _Z22kernelEncontrarCaminosPiPS_S_iiS_ii,(.L_x_57 - _Z22kernelEncontrarCaminosPiPS_S_iiS_ii)
        .other          _Z22kernelEncontrarCaminosPiPS_S_iiS_ii,@"STO_CUDA_ENTRY STV_DEFAULT"
_Z22kernelEncontrarCaminosPiPS_S_iiS_ii:
.text._Z22kernelEncontrarCaminosPiPS_S_iiS_ii:
[----:B------:R-:W0:Y:S01]  /*0000*/  LDC R1, c[0x0][0x37c] ;  /* 0x0000df00ff017b82 */ /* 0x000e220000000800 */
[----:B------:R-:W1:Y:S01]  /*0010*/  S2R R0, SR_TID.X ;  /* 0x0000000000007919 */ /* 0x000e620000002100 */
[----:B------:R-:W2:Y:S06]  /*0020*/  LDCU UR5, c[0x0][0x2fc] ;  /* 0x00005f80ff0577ac */ /* 0x000eac0008000800 */
[----:B------:R-:W3:Y:S01]  /*0030*/  LDC R2, c[0x0][0x398] ;  /* 0x0000e600ff027b82 */ /* 0x000ee20000000800 */
[----:B0-----:R-:W-:Y:S01]  /*0040*/  VIADD R1, R1, 0xfffffff0 ;  /* 0xfffffff001017836 */ /* 0x001fe20000000000 */
[----:B------:R-:W0:Y:S06]  /*0050*/  LDCU.64 UR36, c[0x0][0x358] ;  /* 0x00006b00ff2477ac */ /* 0x000e2c0008000a00 */
[----:B------:R-:W3:Y:S08]  /*0060*/  LDC.64 R24, c[0x0][0x3a8] ;  /* 0x0000ea00ff187b82 */ /* 0x000ef00000000a00 */
[----:B------:R-:W1:Y:S08]  /*0070*/  S2UR UR4, SR_CTAID.X ;  /* 0x00000000000479c3 */ /* 0x000e700000002500 */
[----:B------:R-:W1:Y:S08]  /*0080*/  LDC R17, c[0x0][0x360] ;  /* 0x0000d800ff117b82 */ /* 0x000e700000000800 */
[----:B------:R-:W4:Y:S01]  /*0090*/  LDC.64 R30, c[0x0][0x380] ;  /* 0x0000e000ff1e7b82 */ /* 0x000f220000000a00 */
[----:B---3--:R-:W-:-:S02]  /*00a0*/  IMAD R25, R24, R2, R25 ;  /* 0x0000000218197224 */ /* 0x008fc400078e0219 */
[----:B-1----:R-:W-:Y:S02]  /*00b0*/  IMAD R17, R17, UR4, R0 ;  /* 0x0000000411117c24 */ /* 0x002fe4000f8e0200 */
[----:B----4-:R-:W-:-:S04]  /*00c0*/  IMAD.WIDE R2, R25, 0x4, R30 ;  /* 0x0000000419027825 */ /* 0x010fc800078e021e */
[----:B------:R-:W-:Y:S02]  /*00d0*/  IMAD.WIDE R30, R17, 0x4, R30 ;  /* 0x00000004111e7825 */ /* 0x000fe400078e021e */
[----:B0-----:R-:W3:Y:S04]  /*00e0*/  LDG.E R3, desc[UR36][R2.64] ;  /* 0x0000002402037981 */ /* 0x001ee8000c1e1900 */
[----:B------:R-:W3:Y:S01]  /*00f0*/  LDG.E R0, desc[UR36][R30.64] ;  /* 0x000000241e007981 */ /* 0x000ee2000c1e1900 */
[----:B------:R-:W0:Y:S02]  /*0100*/  LDCU UR4, c[0x0][0x2f8] ;  /* 0x00005f00ff0477ac */ /* 0x000e240008000800 */
[----:B0-----:R-:W-:-:S05]  /*0110*/  IADD3 R23, P1, PT, R1, UR4, RZ ;  /* 0x0000000401177c10 */ /* 0x001fca000ff3e0ff */
[----:B--2---:R-:W-:Y:S01]  /*0120*/  IMAD.X R22, RZ, RZ, UR5, P1 ;  /* 0x00000005ff167e24 */ /* 0x004fe200088e06ff */
[----:B---3--:R-:W-:-:S13]  /*0130*/  ISETP.NE.AND P0, PT, R0, R3, PT ;  /* 0x000000030000720c */ /* 0x008fda0003f05270 */
[----:B------:R-:W-:Y:S05]  /*0140*/  @P0 EXIT ;  /* 0x000000000000094d */ /* 0x000fea0003800000 */
[----:B------:R-:W-:Y:S01]  /*0150*/  IMAD.MOV.U32 R16, RZ, RZ, R17 ;  /* 0x000000ffff107224 */ /* 0x000fe200078e0011 */
[----:B------:R-:W-:Y:S01]  /*0160*/  MOV R0, 0x0 ;  /* 0x0000000000007802 */ /* 0x000fe20000000f00 */
[----:B------:R-:W0:Y:S01]  /*0170*/  LDCU.64 UR4, c[0x4][0x58] ;  /* 0x01000b00ff0477ac */ /* 0x000e220008000a00 */
[----:B------:R-:W-:Y:S02]  /*0180*/  IMAD.MOV.U32 R6, RZ, RZ, R23 ;  /* 0x000000ffff067224 */ /* 0x000fe400078e0017 */
[----:B------:R1:W-:Y:S01]  /*0190*/  STL.64 [R1], R16 ;  /* 0x0000001001007387 */ /* 0x0003e20000100a00 */
[----:B------:R1:W2:Y:S01]  /*01a0*/  LDC.64 R2, c[0x4][R0] ;  /* 0x0100000000027b82 */ /* 0x0002a20000000a00 */
[----:B------:R-:W-:Y:S01]  /*01b0*/  IMAD.MOV.U32 R7, RZ, RZ, R22 ;  /* 0x000000ffff077224 */ /* 0x000fe200078e0016 */
[----:B0-----:R-:W-:Y:S01]  /*01c0*/  MOV R4, UR4 ;  /* 0x0000000400047c02 */ /* 0x001fe20008000f00 */
[----:B-1----:R-:W-:-:S07]  /*01d0*/  IMAD.U32 R5, RZ, RZ, UR5 ;  /* 0x00000005ff057e24 */ /* 0x002fce000f8e00ff */
[----:B------:R-:W-:-:S07]  /*01e0*/  LEPC R20, `(.L_x_0) ;  /* 0x000000001014794e */ /* 0x000fce0000000000 */
[----:B--2---:R-:W-:Y:S05]  /*01f0*/  CALL.ABS.NOINC R2 ;  /* 0x0000000002007343 */ /* 0x004fea0003c00000 */
.L_x_0:
[----:B------:R-:W0:Y:S02]  /*0200*/  LDC.64 R2, c[0x0][0x398] ;  /* 0x0000e600ff027b82 */ /* 0x000e240000000a00 */
[----:B0-----:R-:W-:-:S05]  /*0210*/  IMAD R24, R2, R3, RZ ;  /* 0x0000000302187224 */ /* 0x001fca00078e02ff */
[----:B------:R-:W-:-:S13]  /*0220*/  ISETP.GE.AND P0, PT, R17, R24, PT ;  /* 0x000000181100720c */ /* 0x000fda0003f06270 */
[----:B------:R-:W-:Y:S05]  /*0230*/  @P0 EXIT ;  /* 0x000000000000094d */ /* 0x000fea0003800000 */
[----:B------:R-:W-:Y:S02]  /*0240*/  HFMA2 R26, -RZ, RZ, 0, 0 ;  /* 0x00000000ff1a7431 */ /* 0x000fe400000001ff */
[--C-:B------:R-:W-:Y:S02]  /*0250*/  IMAD.MOV.U32 R19, RZ, RZ, R17.reuse ;  /* 0x000000ffff137224 */ /* 0x100fe400078e0011 */
[----:B------:R-:W-:-:S07]  /*0260*/  IMAD.MOV.U32 R16, RZ, RZ, R17 ;  /* 0x000000ffff107224 */ /* 0x000fce00078e0011 */
.L_x_15:
[C---:B------:R-:W-:Y:S01]  /*0270*/  ISETP.NE.AND P0, PT, R16.reuse, R25, PT ;  /* 0x000000191000720c */ /* 0x040fe20003f05270 */
[C---:B------:R-:W-:Y:S01]  /*0280*/  VIADD R0, R16.reuse, 0x1 ;  /* 0x0000000110007836 */ /* 0x040fe20000000000 */
[----:B------:R-:W-:Y:S05]  /*0290*/  YIELD ;  /* 0x0000000000007946 */ /* 0x000fea0003800000 */
[----:B01----:R-:W-:Y:S01]  /*02a0*/  MOV R2, R16 ;  /* 0x0000001000027202 */ /* 0x003fe20000000f00 */
[----:B------:R-:W-:Y:S02]  /*02b0*/  VIADD R18, R16, 0xffffffff ;  /* 0xffffffff10127836 */ /* 0x000fe40000000000 */
[----:B------:R-:W-:-:S03]  /*02c0*/  IMAD.MOV.U32 R16, RZ, RZ, R0 ;  /* 0x000000ffff107224 */ /* 0x000fc600078e0000 */
[----:B------:R-:W-:Y:S05]  /*02d0*/  @P0 BRA `(.L_x_1) ;  /* 0x0000000000b40947 */ /* 0x000fea0003800000 */
[----:B------:R-:W-:Y:S01]  /*02e0*/  MOV R2, 0x0 ;  /* 0x0000000000027802 */ /* 0x000fe20000000f00 */
[----:B------:R0:W-:Y:S01]  /*02f0*/  STL [R1], R17 ;  /* 0x0000001101007387 */ /* 0x0001e20000100800 */
[----:B------:R-:W1:Y:S01]  /*0300*/  LDCU.64 UR4, c[0x4][0x60] ;  /* 0x01000c00ff0477ac */ /* 0x000e620008000a00 */
[----:B------:R-:W-:Y:S01]  /*0310*/  IMAD.MOV.U32 R6, RZ, RZ, R23 ;  /* 0x000000ffff067224 */ /* 0x000fe200078e0017 */
[----:B------:R0:W2:Y:S01]  /*0320*/  LDC.64 R8, c[0x4][R2] ;  /* 0x0100000002087b82 */ /* 0x0000a20000000a00 */
[----:B------:R-:W-:Y:S02]  /*0330*/  IMAD.MOV.U32 R7, RZ, RZ, R22 ;  /* 0x000000ffff077224 */ /* 0x000fe400078e0016 */
[----:B-1----:R-:W-:Y:S01]  /*0340*/  IMAD.U32 R4, RZ, RZ, UR4 ;  /* 0x00000004ff047e24 */ /* 0x002fe2000f8e00ff */
[----:B0-----:R-:W-:-:S07]  /*0350*/  MOV R5, UR5 ;  /* 0x0000000500057c02 */ /* 0x001fce0008000f00 */
[----:B------:R-:W-:-:S07]  /*0360*/  LEPC R20, `(.L_x_2) ;  /* 0x000000001014794e */ /* 0x000fce0000000000 */
[----:B--2---:R-:W-:Y:S05]  /*0370*/  CALL.ABS.NOINC R8 ;  /* 0x0000000008007343 */ /* 0x004fea0003c00000 */
.L_x_2:
[----:B------:R-:W0:Y:S01]  /*0380*/  S2R R3, SR_LANEID ;  /* 0x0000000000037919 */ /* 0x000e220000000000 */
[----:B------:R-:W-:Y:S01]  /*0390*/  VOTEU.ANY UR4, UPT, PT ;  /* 0x0000000000047886 */ /* 0x000fe200038e0100 */
[----:B------:R-:W1:Y:S01]  /*03a0*/  LDC.64 R10, c[0x0][0x390] ;  /* 0x0000e400ff0a7b82 */ /* 0x000e620000000a00 */
[----:B------:R-:W0:Y:S07]  /*03b0*/  FLO.U32 R0, UR4 ;  /* 0x0000000400007d00 */ /* 0x000e2e00080e0000 */
[----:B------:R-:W2:Y:S01]  /*03c0*/  LDC.64 R4, c[0x0][0x3a0] ;  /* 0x0000e800ff047b82 */ /* 0x000ea20000000a00 */
[----:B------:R-:W2:Y:S01]  /*03d0*/  POPC R7, UR4 ;  /* 0x0000000400077d09 */ /* 0x000ea20008000000 */
[----:B-1----:R-:W-:-:S05]  /*03e0*/  IMAD.WIDE R10, R26, 0x4, R10 ;  /* 0x000000041a0a7825 */ /* 0x002fca00078e020a */
[----:B------:R-:W-:Y:S01]  /*03f0*/  STG.E desc[UR36][R10.64+0x4], R25 ;  /* 0x000004190a007986 */ /* 0x000fe2000c101924 */
[----:B0-----:R-:W-:-:S13]  /*0400*/  ISETP.EQ.U32.AND P0, PT, R0, R3, PT ;  /* 0x000000030000720c */ /* 0x001fda0003f02070 */
[----:B--2---:R0:W2:Y:S01]  /*0410*/  @P0 ATOMG.E.ADD.STRONG.GPU PT, R7, desc[UR36][R4.64], R7 ;  /* 0x80000007040709a8 */ /* 0x0040a200081ef124 */
[----:B------:R-:W-:Y:S02]  /*0420*/  VIADD R26, R26, 0x1 ;  /* 0x000000011a1a7836 */ /* 0x000fe40000000000 */
[----:B------:R-:W-:Y:S01]  /*0430*/  IMAD.MOV.U32 R6, RZ, RZ, R23 ;  /* 0x000000ffff067224 */ /* 0x000fe200078e0017 */
[----:B------:R-:W1:Y:S02]  /*0440*/  S2R R8, SR_LTMASK ;  /* 0x0000000000087919 */ /* 0x000e640000003900 */
[----:B------:R-:W-:Y:S01]  /*0450*/  STL [R1+0x8], R26 ;  /* 0x0000081a01007387 */ /* 0x000fe20000100800 */
[----:B-1----:R-:W-:Y:S01]  /*0460*/  LOP3.LUT R8, R8, UR4, RZ, 0xc0, !PT ;  /* 0x0000000408087c12 */ /* 0x002fe2000f8ec0ff */
[----:B------:R-:W0:Y:S03]  /*0470*/  LDCU.64 UR4, c[0x4][0x68] ;  /* 0x01000d00ff0477ac */ /* 0x000e260008000a00 */
[----:B------:R-:W1:Y:S01]  /*0480*/  POPC R3, R8 ;  /* 0x0000000800037309 */ /* 0x000e620000000000 */
[----:B0-----:R-:W-:-:S02]  /*0490*/  IMAD.U32 R4, RZ, RZ, UR4 ;  /* 0x00000004ff047e24 */ /* 0x001fc4000f8e00ff */
[----:B------:R-:W-:Y:S01]  /*04a0*/  IMAD.U32 R5, RZ, RZ, UR5 ;  /* 0x00000005ff057e24 */ /* 0x000fe2000f8e00ff */
[----:B--2---:R0:W1:Y:S02]  /*04b0*/  SHFL.IDX PT, R16, R7, R0, 0x1f ;  /* 0x00001f0007107589 */ /* 0x00406400000e0000 */
[----:B0-----:R-:W-:Y:S02]  /*04c0*/  MOV R7, R22 ;  /* 0x0000001600077202 */ /* 0x001fe40000000f00 */
[----:B-1----:R-:W-:Y:S02]  /*04d0*/  IADD3 R16, PT, PT, R16, R3, RZ ;  /* 0x0000000310107210 */ /* 0x002fe40007ffe0ff */
[----:B------:R-:W0:Y:S03]  /*04e0*/  LDC.64 R2, c[0x4][R2] ;  /* 0x0100000002027b82 */ /* 0x000e260000000a00 */
[----:B------:R1:W-:Y:S02]  /*04f0*/  STL.64 [R1], R16 ;  /* 0x0000001001007387 */ /* 0x0003e40000100a00 */
[----:B------:R-:W-:-:S07]  /*0500*/  LEPC R20, `(.L_x_3) ;  /* 0x000000001014794e */ /* 0x000fce0000000000 */
[----:B01----:R-:W-:Y:S05]  /*0510*/  CALL.ABS.NOINC R2 ;  /* 0x0000000002007343 */ /* 0x003fea0003c00000 */
.L_x_3:
[----:B------:R-:W0:Y:S01]  /*0520*/  LDC.64 R2, c[0x0][0x388] ;  /* 0x0000e200ff027b82 */ /* 0x000e220000000a00 */
[----:B------:R-:W-:Y:S07]  /*0530*/  WARPSYNC.ALL ;  /* 0x0000000000007948 */ /* 0x000fee0003800000 */
[----:B------:R-:W-:Y:S01]  /*0540*/  BAR.SYNC.DEFER_BLOCKING 0x0 ;  /* 0x0000000000007b1d */ /* 0x000fe20000010000 */
[----:B------:R-:W-:-:S07]  /*0550*/  PLOP3.LUT P0, PT, PT, PT, PT, 0x8, 0x80 ;  /* 0x000000000080781c */ /* 0x000fce0003f0e170 */
[----:B------:R-:W1:Y:S01]  /*0560*/  LDC.64 R4, c[0x0][0x390] ;  /* 0x0000e400ff047b82 */ /* 0x000e620000000a00 */
[----:B0-----:R-:W-:-:S04]  /*0570*/  IMAD.WIDE R2, R16, 0x8, R2 ;  /* 0x0000000810027825 */ /* 0x001fc800078e0202 */
[----:B------:R-:W-:Y:S01]  /*0580*/  IMAD.MOV.U32 R16, RZ, RZ, R25 ;  /* 0x000000ffff107224 */ /* 0x000fe200078e0019 */
[----:B-1----:R1:W-:Y:S01]  /*0590*/  STG.E.64 desc[UR36][R2.64], R4 ;  /* 0x0000000402007986 */ /* 0x0023e2000c101b24 */
[----:B------:R-:W-:Y:S05]  /*05a0*/  BRA `(.L_x_4) ;  /* 0x0000000800a87947 */ /* 0x000fea0003800000 */
.L_x_1:
[----:B------:R-:W0:Y:S01]  /*05b0*/  LDC.64 R4, c[0x0][0x380] ;  /* 0x0000e000ff047b82 */ /* 0x000e220000000a00 */
[----:B------:R-:W2:Y:S07]  /*05c0*/  LDG.E R0, desc[UR36][R30.64] ;  /* 0x000000241e007981 */ /* 0x000eae000c1e1900 */
[----:B------:R-:W1:Y:S01]  /*05d0*/  LDC R3, c[0x0][0x39c] ;  /* 0x0000e700ff037b82 */ /* 0x000e620000000800 */
[----:B0-----:R-:W-:-:S05]  /*05e0*/  IMAD.WIDE R28, R2, 0x4, R4 ;  /* 0x00000004021c7825 */ /* 0x001fca00078e0204 */
[----:B------:R-:W2:Y:S01]  /*05f0*/  LDG.E R9, desc[UR36][R28.64+0x4] ;  /* 0x000004241c097981 */ /* 0x000ea2000c1e1900 */
[----:B-1----:R-:W-:-:S04]  /*0600*/  IABS R8, R3 ;  /* 0x0000000300087213 */ /* 0x002fc80000000000 */
[----:B------:R-:W0:Y:S08]  /*0610*/  I2F.RP R11, R8 ;  /* 0x00000008000b7306 */ /* 0x000e300000209400 */
[----:B0-----:R-:W0:Y:S02]  /*0620*/  MUFU.RCP R11, R11 ;  /* 0x0000000b000b7308 */ /* 0x001e240000001000 */
[----:B0-----:R-:W-:-:S06]  /*0630*/  VIADD R6, R11, 0xffffffe ;  /* 0x0ffffffe0b067836 */ /* 0x001fcc0000000000 */
[----:B------:R0:W1:Y:S01]  /*0640*/  F2I.FTZ.U32.TRUNC.NTZ R7, R6 ;  /* 0x0000000600077305 */ /* 0x000062000021f000 */
[----:B------:R-:W-:Y:S01]  /*0650*/  IABS R12, R16 ;  /* 0x00000010000c7213 */ /* 0x000fe20000000000 */
[----:B0-----:R-:W-:Y:S02]  /*0660*/  HFMA2 R6, -RZ, RZ, 0, 0 ;  /* 0x00000000ff067431 */ /* 0x001fe400000001ff */
[----:B-1----:R-:W-:-:S04]  /*0670*/  IMAD.MOV R13, RZ, RZ, -R7 ;  /* 0x000000ffff0d7224 */ /* 0x002fc800078e0a07 */
[----:B------:R-:W-:-:S04]  /*0680*/  IMAD R13, R13, R8, RZ ;  /* 0x000000080d0d7224 */ /* 0x000fc800078e02ff */
[----:B------:R-:W-:-:S04]  /*0690*/  IMAD.HI.U32 R10, R7, R13, R6 ;  /* 0x0000000d070a7227 */ /* 0x000fc800078e0006 */
[----:B------:R-:W-:-:S04]  /*06a0*/  IMAD.MOV.U32 R13, RZ, RZ, R12 ;  /* 0x000000ffff0d7224 */ /* 0x000fc800078e000c */
[----:B------:R-:W-:-:S04]  /*06b0*/  IMAD.HI.U32 R7, R10, R13, RZ ;  /* 0x0000000d0a077227 */ /* 0x000fc800078e00ff */
[----:B------:R-:W-:-:S04]  /*06c0*/  IMAD.MOV R7, RZ, RZ, -R7 ;  /* 0x000000ffff077224 */ /* 0x000fc800078e0a07 */
[----:B------:R-:W-:-:S05]  /*06d0*/  IMAD R7, R8, R7, R13 ;  /* 0x0000000708077224 */ /* 0x000fca00078e020d */
[----:B------:R-:W-:Y:S02]  /*06e0*/  ISETP.GT.U32.AND P0, PT, R8, R7, PT ;  /* 0x000000070800720c */ /* 0x000fe40003f04070 */
[----:B------:R-:W-:-:S11]  /*06f0*/  ISETP.GE.AND P2, PT, R16, RZ, PT ;  /* 0x000000ff1000720c */ /* 0x000fd60003f46270 */
[----:B------:R-:W-:-:S04]  /*0700*/  @!P0 IADD3 R7, PT, PT, R7, -R8, RZ ;  /* 0x8000000807078210 */ /* 0x000fc80007ffe0ff */
[----:B------:R-:W-:Y:S02]  /*0710*/  ISETP.GT.U32.AND P0, PT, R8, R7, PT ;  /* 0x000000070800720c */ /* 0x000fe40003f04070 */
[----:B------:R-:W-:Y:S02]  /*0720*/  ISETP.NE.AND P1, PT, R3, RZ, PT ;  /* 0x000000ff0300720c */ /* 0x000fe40003f25270 */
[----:B------:R-:W-:-:S09]  /*0730*/  LOP3.LUT R11, RZ, R3, RZ, 0x33, !PT ;  /* 0x00000003ff0b7212 */ /* 0x000fd200078e33ff */
[----:B------:R-:W-:-:S04]  /*0740*/  @!P0 IMAD.IADD R7, R7, 0x1, -R8 ;  /* 0x0000000107078824 */ /* 0x000fc800078e0a08 */
[----:B------:R-:W-:-:S05]  /*0750*/  @!P2 IMAD.MOV R7, RZ, RZ, -R7 ;  /* 0x000000ffff07a224 */ /* 0x000fca00078e0a07 */
[----:B------:R-:W-:Y:S02]  /*0760*/  SEL R7, R11, R7, !P1 ;  /* 0x000000070b077207 */ /* 0x000fe40004800000 */
[----:B--2---:R-:W-:-:S04]  /*0770*/  ISETP.NE.AND P0, PT, R0, R9, PT ;  /* 0x000000090000720c */ /* 0x004fc80003f05270 */
[----:B------:R-:W-:-:S04]  /*0780*/  ISETP.LT.OR P0, PT, R7, RZ, P0 ;  /* 0x000000ff0700720c */ /* 0x000fc80000701670 */
[----:B------:R-:W-:-:S13]  /*0790*/  ISETP.EQ.OR P0, PT, R16, R19, P0 ;  /* 0x000000131000720c */ /* 0x000fda0000702670 */
[----:B------:R-:W-:Y:S05]  /*07a0*/  @P0 BRA `(.L_x_5) ;  /* 0x0000000000780947 */ /* 0x000fea0003800000 */
[----:B------:R-:W-:Y:S01]  /*07b0*/  MOV R8, 0x0 ;  /* 0x0000000000087802 */ /* 0x000fe20000000f00 */
[----:B------:R-:W0:Y:S01]  /*07c0*/  LDCU.64 UR4, c[0x4][0x70] ;  /* 0x01000e00ff0477ac */ /* 0x000e220008000a00 */
[----:B------:R-:W-:Y:S01]  /*07d0*/  MOV R3, R17 ;  /* 0x0000001100037202 */ /* 0x000fe20000000f00 */
[----:B------:R-:W-:Y:S01]  /*07e0*/  IMAD.MOV.U32 R7, RZ, RZ, R22 ;  /* 0x000000ffff077224 */ /* 0x000fe200078e0016 */
[----:B------:R-:W-:Y:S02]  /*07f0*/  MOV R6, R23 ;  /* 0x0000001700067202 */ /* 0x000fe40000000f00 */
[----:B------:R-:W1:Y:S01]  /*0800*/  LDC.64 R8, c[0x4][R8] ;  /* 0x0100000008087b82 */ /* 0x000e620000000a00 */
[----:B------:R2:W-:Y:S01]  /*0810*/  STL.64 [R1], R2 ;  /* 0x0000000201007387 */ /* 0x0005e20000100a00 */
[----:B0-----:R-:W-:Y:S02]  /*0820*/  IMAD.U32 R4, RZ, RZ, UR4 ;  /* 0x00000004ff047e24 */ /* 0x001fe4000f8e00ff */
[----:B--2---:R-:W-:-:S07]  /*0830*/  IMAD.U32 R5, RZ, RZ, UR5 ;  /* 0x00000005ff057e24 */ /* 0x004fce000f8e00ff */
[----:B------:R-:W-:-:S07]  /*0840*/  LEPC R20, `(.L_x_6) ;  /* 0x000000001014794e */ /* 0x000fce0000000000 */
[----:B-1----:R-:W-:Y:S05]  /*0850*/  CALL.ABS.NOINC R8 ;  /* 0x0000000008007343 */ /* 0x002fea0003c00000 */
.L_x_6:
[----:B------:R-:W0:Y:S01]  /*0860*/  LDC.64 R10, c[0x0][0x390] ;  /* 0x0000e400ff0a7b82 */ /* 0x000e220000000a00 */
[----:B------:R-:W-:Y:S01]  /*0870*/  MOV R8, 0x0 ;  /* 0x0000000000087802 */ /* 0x000fe20000000f00 */
[----:B------:R-:W-:Y:S01]  /*0880*/  IMAD.MOV.U32 R3, RZ, RZ, -0x1 ;  /* 0xffffffffff037424 */ /* 0x000fe200078e00ff */
[----:B------:R1:W-:Y:S01]  /*0890*/  STL.64 [R1], R16 ;  /* 0x0000001001007387 */ /* 0x0003e20000100a00 */
[----:B------:R-:W2:Y:S01]  /*08a0*/  LDCU.64 UR4, c[0x4][0x78] ;  /* 0x01000f00ff0477ac */ /* 0x000ea20008000a00 */
[----:B------:R-:W-:Y:S01]  /*08b0*/  IMAD.MOV.U32 R6, RZ, RZ, R23 ;  /* 0x000000ffff067224 */ /* 0x000fe200078e0017 */
[----:B------:R-:W-:Y:S02]  /*08c0*/  MOV R7, R22 ;  /* 0x0000001600077202 */ /* 0x000fe40000000f00 */
[----:B------:R-:W3:Y:S01]  /*08d0*/  LDC.64 R8, c[0x4][R8] ;  /* 0x0100000008087b82 */ /* 0x000ee20000000a00 */
[----:B--2---:R-:W-:Y:S01]  /*08e0*/  MOV R4, UR4 ;  /* 0x0000000400047c02 */ /* 0x004fe20008000f00 */
[----:B------:R-:W-:-:S02]  /*08f0*/  IMAD.U32 R5, RZ, RZ, UR5 ;  /* 0x00000005ff057e24 */ /* 0x000fc4000f8e00ff */
[----:B0-----:R-:W-:-:S04]  /*0900*/  IMAD.WIDE R10, R26, 0x4, R10 ;  /* 0x000000041a0a7825 */ /* 0x001fc800078e020a */
[----:B------:R-:W-:Y:S01]  /*0910*/  VIADD R26, R26, 0x1 ;  /* 0x000000011a1a7836 */ /* 0x000fe20000000000 */
[----:B------:R1:W-:Y:S04]  /*0920*/  STG.E desc[UR36][R10.64], R2 ;  /* 0x000000020a007986 */ /* 0x0003e8000c101924 */
[----:B---3--:R1:W-:Y:S02]  /*0930*/  STG.E desc[UR36][R28.64], R3 ;  /* 0x000000031c007986 */ /* 0x0083e4000c101924 */
[----:B------:R-:W-:-:S07]  /*0940*/  LEPC R20, `(.L_x_7) ;  /* 0x000000001014794e */ /* 0x000fce0000000000 */
[----:B-1----:R-:W-:Y:S05]  /*0950*/  CALL.ABS.NOINC R8 ;  /* 0x0000000008007343 */ /* 0x002fea0003c00000 */
.L_x_7:
[----:B------:R-:W-:Y:S01]  /*0960*/  PLOP3.LUT P0, PT, PT, PT, PT, 0x80, 0x8 ;  /* 0x000000000008781c */ /* 0x000fe20003f0f070 */
[----:B------:R-:W-:Y:S01]  /*0970*/  IMAD.MOV.U32 R19, RZ, RZ, R2 ;  /* 0x000000ffff137224 */ /* 0x000fe200078e0002 */
[----:B------:R-:W-:Y:S11]  /*0980*/  BRA `(.L_x_4) ;  /* 0x0000000400b07947 */ /* 0x000ff60003800000 */
.L_x_5:
[----:B------:R-:W-:-:S06]  /*0990*/  IMAD.WIDE R6, R3, 0x4, R28 ;  /* 0x0000000403067825 */ /* 0x000fcc00078e021c */
[----:B------:R-:W2:Y:S01]  /*09a0*/  LDG.E R7, desc[UR36][R6.64] ;  /* 0x0000002406077981 */ /* 0x000ea2000c1e1900 */
[----:B------:R-:W-:-:S04]  /*09b0*/  IADD3 R16, PT, PT, R2, R3, RZ ;  /* 0x0000000302107210 */ /* 0x000fc80007ffe0ff */
[----:B------:R-:W-:-:S04]  /*09c0*/  ISETP.NE.AND P0, PT, R16, R19, PT ;  /* 0x000000131000720c */ /* 0x000fc80003f05270 */
[----:B--2---:R-:W-:-:S04]  /*09d0*/  ISETP.NE.OR P0, PT, R0, R7, !P0 ;  /* 0x000000070000720c */ /* 0x004fc80004705670 */
[----:B------:R-:W-:-:S13]  /*09e0*/  ISETP.GE.OR P0, PT, R16, R24, P0 ;  /* 0x000000181000720c */ /* 0x000fda0000706670 */
[----:B------:R-:W-:Y:S05]  /*09f0*/  @P0 BRA `(.L_x_8) ;  /* 0x0000000000580947 */ /* 0x000fea0003800000 */
[----:B------:R-:W-:Y:S01]  /*0a00*/  MOV R8, 0x0 ;  /* 0x0000000000087802 */ /* 0x000fe20000000f00 */
[----:B------:R-:W-:Y:S01]  /*0a10*/  IMAD.MOV.U32 R3, RZ, RZ, -0x1 ;  /* 0xffffffffff037424 */ /* 0x000fe200078e00ff */
[----:B------:R-:W-:Y:S01]  /*0a20*/  MOV R10, R16 ;  /* 0x00000010000a7202 */ /* 0x000fe20000000f00 */
[----:B------:R-:W-:Y:S01]  /*0a30*/  IMAD.MOV.U32 R11, RZ, RZ, R2 ;  /* 0x000000ffff0b7224 */ /* 0x000fe200078e0002 */
[----:B------:R0:W-:Y:S01]  /*0a40*/  STL [R1+0x8], R17 ;  /* 0x0000081101007387 */ /* 0x0001e20000100800 */
[----:B------:R-:W1:Y:S01]  /*0a50*/  LDCU.64 UR4, c[0x4][0x80] ;  /* 0x01001000ff0477ac */ /* 0x000e620008000a00 */
[----:B------:R-:W2:Y:S01]  /*0a60*/  LDC.64 R8, c[0x4][R8] ;  /* 0x0100000008087b82 */ /* 0x000ea20000000a00 */
[----:B------:R-:W-:Y:S01]  /*0a70*/  MOV R6, R23 ;  /* 0x0000001700067202 */ /* 0x000fe20000000f00 */
[----:B------:R0:W-:Y:S01]  /*0a80*/  STG.E desc[UR36][R28.64], R3 ;  /* 0x000000031c007986 */ /* 0x0001e2000c101924 */
[----:B------:R-:W-:-:S03]  /*0a90*/  IMAD.MOV.U32 R7, RZ, RZ, R22 ;  /* 0x000000ffff077224 */ /* 0x000fc600078e0016 */
[----:B------:R0:W-:Y:S01]  /*0aa0*/  STL.64 [R1], R10 ;  /* 0x0000000a01007387 */ /* 0x0001e20000100a00 */
[----:B-1----:R-:W-:Y:S02]  /*0ab0*/  IMAD.U32 R4, RZ, RZ, UR4 ;  /* 0x00000004ff047e24 */ /* 0x002fe4000f8e00ff */
[----:B0-----:R-:W-:-:S07]  /*0ac0*/  IMAD.U32 R5, RZ, RZ, UR5 ;  /* 0x00000005ff057e24 */ /* 0x001fce000f8e00ff */
[----:B------:R-:W-:-:S07]  /*0ad0*/  LEPC R20, `(.L_x_9) ;  /* 0x000000001014794e */ /* 0x000fce0000000000 */
[----:B--2---:R-:W-:Y:S05]  /*0ae0*/  CALL.ABS.NOINC R8 ;  /* 0x0000000008007343 */ /* 0x004fea0003c00000 */
.L_x_9:
[----:B------:R-:W0:Y:S01]  /*0af0*/  LDC.64 R4, c[0x0][0x390] ;  /* 0x0000e400ff047b82 */ /* 0x000e220000000a00 */
[----:B------:R-:W-:Y:S01]  /*0b00*/  PLOP3.LUT P0, PT, PT, PT, PT, 0x80, 0x8 ;  /* 0x000000000008781c */ /* 0x000fe20003f0f070 */
[----:B------:R-:W-:Y:S02]  /*0b10*/  IMAD.MOV.U32 R19, RZ, RZ, R2 ;  /* 0x000000ffff137224 */ /* 0x000fe400078e0002 */
[C---:B0-----:R-:W-:Y:S01]  /*0b20*/  IMAD.WIDE R4, R26.reuse, 0x4, R4 ;  /* 0x000000041a047825 */ /* 0x041fe200078e0204 */
[----:B------:R-:W-:-:S04]  /*0b30*/  IADD3 R26, PT, PT, R26, 0x1, RZ ;  /* 0x000000011a1a7810 */ /* 0x000fc80007ffe0ff */
[----:B------:R0:W-:Y:S01]  /*0b40*/  STG.E desc[UR36][R4.64], R2 ;  /* 0x0000000204007986 */ /* 0x0001e2000c101924 */
[----:B------:R-:W-:Y:S05]  /*0b50*/  BRA `(.L_x_4) ;  /* 0x00000004003c7947 */ /* 0x000fea0003800000 */
.L_x_8:
[----:B------:R-:W2:Y:S01]  /*0b60*/  LDG.E R7, desc[UR36][R28.64+-0x4] ;  /* 0xfffffc241c077981 */ /* 0x000ea2000c1e1900 */
[----:B------:R-:W-:Y:S02]  /*0b70*/  IABS R9, R18 ;  /* 0x0000001200097213 */ /* 0x000fe40000000000 */
[----:B------:R-:W-:-:S03]  /*0b80*/  ISETP.GE.AND P2, PT, R18, RZ, PT ;  /* 0x000000ff1200720c */ /* 0x000fc60003f46270 */
[----:B------:R-:W-:-:S04]  /*0b90*/  IMAD.HI.U32 R10, R10, R9, RZ ;  /* 0x000000090a0a7227 */ /* 0x000fc800078e00ff */
[----:B------:R-:W-:-:S04]  /*0ba0*/  IMAD.MOV R10, RZ, RZ, -R10 ;  /* 0x000000ffff0a7224 */ /* 0x000fc800078e0a0a */
[----:B------:R-:W-:-:S05]  /*0bb0*/  IMAD R9, R8, R10, R9 ;  /* 0x0000000a08097224 */ /* 0x000fca00078e0209 */
[----:B------:R-:W-:-:S13]  /*0bc0*/  ISETP.GT.U32.AND P0, PT, R8, R9, PT ;  /* 0x000000090800720c */ /* 0x000fda0003f04070 */
[----:B------:R-:W-:-:S05]  /*0bd0*/  @!P0 IMAD.IADD R9, R9, 0x1, -R8 ;  /* 0x0000000109098824 */ /* 0x000fca00078e0a08 */
[----:B------:R-:W-:-:S13]  /*0be0*/  ISETP.GT.U32.AND P0, PT, R8, R9, PT ;  /* 0x000000090800720c */ /* 0x000fda0003f04070 */
[----:B------:R-:W-:-:S05]  /*0bf0*/  @!P0 IADD3 R9, PT, PT, R9, -R8, RZ ;  /* 0x8000000809098210 */ /* 0x000fca0007ffe0ff */
[----:B------:R-:W-:-:S05]  /*0c00*/  @!P2 IMAD.MOV R9, RZ, RZ, -R9 ;  /* 0x000000ffff09a224 */ /* 0x000fca00078e0a09 */
[----:B------:R-:W-:Y:S02]  /*0c10*/  SEL R9, R11, R9, !P1 ;  /* 0x000000090b097207 */ /* 0x000fe40004800000 */
[----:B--2---:R-:W-:-:S04]  /*0c20*/  ISETP.NE.AND P0, PT, R0, R7, PT ;  /* 0x000000070000720c */ /* 0x004fc80003f05270 */
[----:B------:R-:W-:-:S04]  /*0c30*/  ISETP.LT.OR P0, PT, R9, RZ, P0 ;  /* 0x000000ff0900720c */ /* 0x000fc80000701670 */
[----:B------:R-:W-:-:S04]  /*0c40*/  ISETP.LE.OR P0, PT, R2, R3, P0 ;  /* 0x000000030200720c */ /* 0x000fc80000703670 */
[----:B------:R-:W-:-:S13]  /*0c50*/  ISETP.EQ.OR P0, PT, R18, R19, P0 ;  /* 0x000000131200720c */ /* 0x000fda0000702670 */
[----:B------:R-:W-:Y:S05]  /*0c60*/  @P0 BRA `(.L_x_10) ;  /* 0x0000000000540947 */ /* 0x000fea0003800000 */
[----:B------:R-:W0:Y:S01]  /*0c70*/  LDC.64 R10, c[0x0][0x390] ;  /* 0x0000e400ff0a7b82 */ /* 0x000e220000000a00 */
[----:B------:R-:W-:Y:S01]  /*0c80*/  MOV R8, 0x0 ;  /* 0x0000000000087802 */ /* 0x000fe20000000f00 */
[----:B------:R-:W-:Y:S01]  /*0c90*/  IMAD.MOV.U32 R19, RZ, RZ, R17 ;  /* 0x000000ffff137224 */ /* 0x000fe200078e0011 */
[----:B------:R-:W-:Y:S01]  /*0ca0*/  MOV R3, 0xffffffff ;  /* 0xffffffff00037802 */ /* 0x000fe20000000f00 */
[----:B------:R-:W1:Y:S01]  /*0cb0*/  LDCU.64 UR4, c[0x4][0x88] ;  /* 0x01001100ff0477ac */ /* 0x000e620008000a00 */
[----:B------:R-:W-:Y:S01]  /*0cc0*/  MOV R6, R23 ;  /* 0x0000001700067202 */ /* 0x000fe20000000f00 */
[----:B------:R-:W-:Y:S01]  /*0cd0*/  IMAD.MOV.U32 R7, RZ, RZ, R22 ;  /* 0x000000ffff077224 */ /* 0x000fe200078e0016 */
[----:B------:R2:W-:Y:S01]  /*0ce0*/  STL.64 [R1], R18 ;  /* 0x0000001201007387 */ /* 0x0005e20000100a00 */
[----:B------:R-:W3:Y:S01]  /*0cf0*/  LDC.64 R8, c[0x4][R8] ;  /* 0x0100000008087b82 */ /* 0x000ee20000000a00 */
[----:B-1----:R-:W-:Y:S02]  /*0d00*/  IMAD.U32 R4, RZ, RZ, UR4 ;  /* 0x00000004ff047e24 */ /* 0x002fe4000f8e00ff */
[----:B0-----:R-:W-:-:S04]  /*0d10*/  IMAD.WIDE R10, R26, 0x4, R10 ;  /* 0x000000041a0a7825 */ /* 0x001fc800078e020a */
[----:B------:R-:W-:Y:S01]  /*0d20*/  IMAD.U32 R5, RZ, RZ, UR5 ;  /* 0x00000005ff057e24 */ /* 0x000fe2000f8e00ff */
[----:B------:R2:W-:Y:S04]  /*0d30*/  STG.E desc[UR36][R10.64], R2 ;  /* 0x000000020a007986 */ /* 0x0005e8000c101924 */
[----:B---3--:R2:W-:Y:S02]  /*0d40*/  STG.E desc[UR36][R28.64], R3 ;  /* 0x000000031c007986 */ /* 0x0085e4000c101924 */
[----:B------:R-:W-:-:S07]  /*0d50*/  LEPC R20, `(.L_x_11) ;  /* 0x000000001014794e */ /* 0x000fce0000000000 */
[----:B--2---:R-:W-:Y:S05]  /*0d60*/  CALL.ABS.NOINC R8 ;  /* 0x0000000008007343 */ /* 0x004fea0003c00000 */
.L_x_11:
[----:B------:R-:W-:Y:S01]  /*0d70*/  PLOP3.LUT P0, PT, PT, PT, PT, 0x80, 0x8 ;  /* 0x000000000008781c */ /* 0x000fe20003f0f070 */
[----:B------:R-:W-:Y:S01]  /*0d80*/  IMAD.MOV.U32 R19, RZ, RZ, R2 ;  /* 0x000000ffff137224 */ /* 0x000fe200078e0002 */
[----:B------:R-:W-:Y:S01]  /*0d90*/  IADD3 R26, PT, PT, R26, 0x1, RZ ;  /* 0x000000011a1a7810 */ /* 0x000fe20007ffe0ff */
[----:B------:R-:W-:Y:S01]  /*0da0*/  IMAD.MOV.U32 R16, RZ, RZ, R18 ;  /* 0x000000ffff107224 */ /* 0x000fe200078e0012 */
[----:B------:R-:W-:Y:S09]  /*0db0*/  BRA `(.L_x_4) ;  /* 0x0000000000a47947 */ /* 0x000ff20003800000 */
.L_x_10:
[----:B------:R-:W-:-:S04]  /*0dc0*/  IMAD.IADD R16, R2, 0x1, -R3 ;  /* 0x0000000102107824 */ /* 0x000fc800078e0a03 */
[----:B------:R-:W-:-:S06]  /*0dd0*/  IMAD.WIDE R4, R16, 0x4, R4 ;  /* 0x0000000410047825 */ /* 0x000fcc00078e0204 */
[----:B------:R-:W2:Y:S01]  /*0de0*/  LDG.E R5, desc[UR36][R4.64] ;  /* 0x0000002404057981 */ /* 0x000ea2000c1e1900 */
[----:B------:R-:W-:-:S04]  /*0df0*/  ISETP.NE.AND P0, PT, R16, R19, PT ;  /* 0x000000131000720c */ /* 0x000fc80003f05270 */
[----:B--2---:R-:W-:-:S04]  /*0e00*/  ISETP.NE.OR P0, PT, R0, R5, !P0 ;  /* 0x000000050000720c */ /* 0x004fc80004705670 */
[----:B------:R-:W-:-:S13]  /*0e10*/  ISETP.LT.OR P0, PT, R2, R3, P0 ;  /* 0x000000030200720c */ /* 0x000fda0000701670 */
[----:B------:R-:W-:Y:S05]  /*0e20*/  @P0 BRA `(.L_x_12) ;  /* 0x0000000000580947 */ /* 0x000fea0003800000 */
[----:B------:R-:W0:Y:S01]  /*0e30*/  LDC.64 R10, c[0x0][0x390] ;  /* 0x0000e400ff0a7b82 */ /* 0x000e220000000a00 */
[----:B------:R-:W-:Y:S01]  /*0e40*/  MOV R8, 0x0 ;  /* 0x0000000000087802 */ /* 0x000fe20000000f00 */
[----:B------:R-:W-:Y:S01]  /*0e50*/  IMAD.MOV.U32 R12, RZ, RZ, R16 ;  /* 0x000000ffff0c7224 */ /* 0x000fe200078e0010 */
[----:B------:R-:W-:Y:S01]  /*0e60*/  MOV R13, R2 ;  /* 0x00000002000d7202 */ /* 0x000fe20000000f00 */
[----:B------:R-:W-:Y:S01]  /*0e70*/  IMAD.MOV.U32 R3, RZ, RZ, -0x1 ;  /* 0xffffffffff037424 */ /* 0x000fe200078e00ff */
[----:B------:R1:W-:Y:S01]  /*0e80*/  STL [R1+0x8], R17 ;  /* 0x0000081101007387 */ /* 0x0003e20000100800 */
[----:B------:R-:W2:Y:S01]  /*0e90*/  LDCU.64 UR4, c[0x4][0x90] ;  /* 0x01001200ff0477ac */ /* 0x000ea20008000a00 */
[----:B------:R-:W-:Y:S01]  /*0ea0*/  IMAD.MOV.U32 R6, RZ, RZ, R23 ;  /* 0x000000ffff067224 */ /* 0x000fe200078e0017 */
[----:B------:R-:W3:Y:S01]  /*0eb0*/  LDC.64 R8, c[0x4][R8] ;  /* 0x0100000008087b82 */ /* 0x000ee20000000a00 */
[----:B------:R1:W-:Y:S01]  /*0ec0*/  STL.64 [R1], R12 ;  /* 0x0000000c01007387 */ /* 0x0003e20000100a00 */
[----:B------:R-:W-:Y:S01]  /*0ed0*/  MOV R7, R22 ;  /* 0x0000001600077202 */ /* 0x000fe20000000f00 */
[----:B0-----:R-:W-:Y:S01]  /*0ee0*/  IMAD.WIDE R10, R26, 0x4, R10 ;  /* 0x000000041a0a7825 */ /* 0x001fe200078e020a */
[----:B--2---:R-:W-:-:S03]  /*0ef0*/  MOV R4, UR4 ;  /* 0x0000000400047c02 */ /* 0x004fc60008000f00 */
[----:B------:R-:W-:Y:S01]  /*0f00*/  IMAD.U32 R5, RZ, RZ, UR5 ;  /* 0x00000005ff057e24 */ /* 0x000fe2000f8e00ff */
[----:B------:R1:W-:Y:S04]  /*0f10*/  STG.E desc[UR36][R10.64], R2 ;  /* 0x000000020a007986 */ /* 0x0003e8000c101924 */
[----:B---3--:R1:W-:Y:S02]  /*0f20*/  STG.E desc[UR36][R28.64], R3 ;  /* 0x000000031c007986 */ /* 0x0083e4000c101924 */
[----:B------:R-:W-:-:S07]  /*0f30*/  LEPC R20, `(.L_x_13) ;  /* 0x000000001014794e */ /* 0x000fce0000000000 */
[----:B-1----:R-:W-:Y:S05]  /*0f40*/  CALL.ABS.NOINC R8 ;  /* 0x0000000008007343 */ /* 0x002fea0003c00000 */
.L_x_13:
[----:B------:R-:W-:Y:S01]  /*0f50*/  PLOP3.LUT P0, PT, PT, PT, PT, 0x80, 0x8 ;  /* 0x000000000008781c */ /* 0x000fe20003f0f070 */
[----:B------:R-:W-:Y:S02]  /*0f60*/  IMAD.MOV.U32 R19, RZ, RZ, R2 ;  /* 0x000000ffff137224 */ /* 0x000fe400078e0002 */
[----:B------:R-:W-:Y:S01]  /*0f70*/  VIADD R26, R26, 0x1 ;  /* 0x000000011a1a7836 */ /* 0x000fe20000000000 */
[----:B------:R-:W-:Y:S09]  /*0f80*/  BRA `(.L_x_4) ;  /* 0x0000000000307947 */ /* 0x000ff20003800000 */
.L_x_12:
[----:B------:R-:W-:Y:S01]  /*0f90*/  MOV R8, 0x0 ;  /* 0x0000000000087802 */ /* 0x000fe20000000f00 */
[----:B------:R0:W-:Y:S01]  /*0fa0*/  STL [R1], R17 ;  /* 0x0000001101007387 */ /* 0x0001e20000100800 */
[----:B------:R-:W1:Y:S01]  /*0fb0*/  LDCU.64 UR4, c[0x4][0x98] ;  /* 0x01001300ff0477ac */ /* 0x000e620008000a00 */
[----:B------:R-:W-:Y:S01]  /*0fc0*/  IMAD.MOV.U32 R6, RZ, RZ, R23 ;  /* 0x000000ffff067224 */ /* 0x000fe200078e0017 */
[----:B------:R-:W-:Y:S02]  /*0fd0*/  MOV R7, R22 ;  /* 0x0000001600077202 */ /* 0x000fe40000000f00 */
[----:B------:R-:W2:Y:S01]  /*0fe0*/  LDC.64 R8, c[0x4][R8] ;  /* 0x0100000008087b82 */ /* 0x000ea20000000a00 */
[----:B-1----:R-:W-:Y:S01]  /*0ff0*/  MOV R4, UR4 ;  /* 0x0000000400047c02 */ /* 0x002fe20008000f00 */
[----:B0-----:R-:W-:-:S07]  /*1000*/  IMAD.U32 R5, RZ, RZ, UR5 ;  /* 0x00000005ff057e24 */ /* 0x001fce000f8e00ff */
[----:B------:R-:W-:-:S07]  /*1010*/  LEPC R20, `(.L_x_14) ;  /* 0x000000001014794e */ /* 0x000fce0000000000 */
[----:B--2---:R-:W-:Y:S05]  /*1020*/  CALL.ABS.NOINC R8 ;  /* 0x0000000008007343 */ /* 0x004fea0003c00000 */
.L_x_14:
[----:B------:R-:W-:Y:S01]  /*1030*/  PLOP3.LUT P0, PT, PT, PT, PT, 0x8, 0x80 ;  /* 0x000000000080781c */ /* 0x000fe20003f0e170 */
[----:B------:R-:W-:-:S12]  /*1040*/  IMAD.MOV.U32 R16, RZ, RZ, R2 ;  /* 0x000000ffff107224 */ /* 0x000fd800078e0002 */
.L_x_4:
[----:B------:R-:W-:Y:S01]  /*1050*/  ISETP.LT.AND P1, PT, R16, R24, PT ;  /* 0x000000181000720c */ /* 0x000fe20003f21270 */
[----:B------:R-:W-:Y:S05]  /*1060*/  WARPSYNC.ALL ;  /* 0x0000000000007948 */ /* 0x000fea0003800000 */
[----:B------:R-:W-:Y:S07]  /*1070*/  BAR.SYNC.DEFER_BLOCKING 0x0 ;  /* 0x0000000000007b1d */ /* 0x000fee0000010000 */
[----:B------:R-:W-:Y:S05]  /*1080*/  @P0 BRA P1, `(.L_x_15) ;  /* 0xfffffff000780947 */ /* 0x000fea000083ffff */
[----:B------:R-:W-:Y:S05]  /*1090*/  EXIT ;  /* 0x000000000000794d */ /* 0x000fea0003800000 */
.L_x_16:
[----:B------:R-:W-:-:S00]  /*10a0*/  BRA `(.L_x_16) ;  /* 0xfffffffc00fc7947 */ /* 0x000fc0000383ffff */
[----:B------:R-:W-:-:S00]  /*10b0*/  NOP ;  /* 0x0000000000007918 */ /* 0x000fc00000000000 */
        /* <DEDUP_REMOVED lines=12> */
.L_x_57:


//--------------------- .text._Z26kernelEncontrarCaminosBackPiPS_S_iiS_ii --------------------------
	.section	.text._Z26kernelEncontrarCaminosBackPiPS_S_iiS_ii,"ax",@progbits
	.align	128
        .global         _Z26kernelEncontrarCaminosBackPiPS_S_iiS_ii
        .type           _Z26kernelEncontrarCaminosBackPiPS_S_iiS_ii,@function
        .size           _Z26kernelEncontrarCaminosBackPiPS_S_iiS_ii,(.L_x_56 - _Z26kernelEncontrarCaminosBackPiPS_S_iiS_ii)
        .other          _Z26kernelEncontrarCaminosBackPiPS_S_iiS_ii,@"STO_CUDA_ENTRY STV_DEFAULT"
_Z26kernelEncontrarCaminosBackPiPS_S_iiS_ii:
.text._Z26kernelEncontrarCaminosBackPiPS_S_iiS_ii:
        /* <DEDUP_REMOVED lines=16> */
[----:B------:R-:W0:Y:S01]  /*0100*/  LDCU UR4, c[0x0][0x2f8] ;  /* 0x00005f00ff0477ac */ /* 0x000e220008000800 */
[----:B------:R-:W-:-:S05]  /*0110*/  VIADD R6, R1, 0x8 ;  /* 0x0000000801067836 */ /* 0x000fca0000000000 */
[----:B0-----:R-:W-:-:S05]  /*0120*/  IADD3 R6, P1, PT, R6, UR4, RZ ;  /* 0x0000000406067c10 */ /* 0x001fca000ff3e0ff */
[----:B--2---:R-:W-:Y:S01]  /*0130*/  IMAD.X R7, RZ, RZ, UR6, P1 ;  /* 0x00000006ff077e24 */ /* 0x004fe200088e06ff */
[----:B---3--:R-:W-:-:S13]  /*0140*/  ISETP.NE.AND P0, PT, R4, R9, PT ;  /* 0x000000090400720c */ /* 0x008fda0003f05270 */
[----:B------:R-:W-:Y:S05]  /*0150*/  @P0 BRA `(.L_x_17) ;  /* 0x0000000000600947 */ /* 0x000fea0003800000 */
[----:B------:R-:W-:Y:S01]  /*0160*/  MOV R3, R2 ;  /* 0x0000000200037202 */ /* 0x000fe20000000f00 */
[----:B------:R-:W0:Y:S01]  /*0170*/  LDCU.64 UR4, c[0x0][0x380] ;  /* 0x00007000ff0477ac */ /* 0x000e220008000a00 */
[----:B------:R-:W-:Y:S02]  /*0180*/  HFMA2 R21, -RZ, RZ, 0, 0 ;  /* 0x00000000ff157431 */ /* 0x000fe400000001ff */
[----:B------:R-:W-:Y:S01]  /*0190*/  IMAD.MOV.U32 R14, RZ, RZ, RZ ;  /* 0x000000ffff0e7224 */ /* 0x000fe200078e00ff */
[----:B------:R-:W-:Y:S01]  /*01a0*/  MOV R20, 0x2b0 ;  /* 0x000002b000147802 */ /* 0x000fe20000000f00 */
[----:B------:R1:W-:Y:S01]  /*01b0*/  STL.64 [R1], R2 ;  /* 0x0000000201007387 */ /* 0x0003e20000100a00 */
[----:B------:R-:W2:Y:S01]  /*01c0*/  LDCU.64 UR6, c[0x0][0x388] ;  /* 0x00007100ff0677ac */ /* 0x000ea20008000a00 */
[----:B------:R-:W3:Y:S01]  /*01d0*/  LDCU.64 UR8, c[0x0][0x390] ;  /* 0x00007200ff0877ac */ /* 0x000ee20008000a00 */
[----:B------:R-:W4:Y:S01]  /*01e0*/  LDCU.64 UR10, c[0x0][0x398] ;  /* 0x00007300ff0a77ac */ /* 0x000f220008000a00 */
[----:B------:R-:W5:Y:S01]  /*01f0*/  LDCU.64 UR12, c[0x0][0x3a0] ;  /* 0x00007400ff0c77ac */ /* 0x000f620008000a00 */
[----:B0-----:R-:W-:-:S02]  /*0200*/  IMAD.U32 R4, RZ, RZ, UR4 ;  /* 0x00000004ff047e24 */ /* 0x001fc4000f8e00ff */
[----:B------:R-:W-:Y:S02]  /*0210*/  IMAD.U32 R5, RZ, RZ, UR5 ;  /* 0x00000005ff057e24 */ /* 0x000fe4000f8e00ff */
[----:B--2---:R-:W-:Y:S01]  /*0220*/  IMAD.U32 R6, RZ, RZ, UR6 ;  /* 0x00000006ff067e24 */ /* 0x004fe2000f8e00ff */
[----:B------:R-:W-:Y:S01]  /*0230*/  MOV R7, UR7 ;  /* 0x0000000700077c02 */ /* 0x000fe20008000f00 */
[----:B---3--:R-:W-:Y:S02]  /*0240*/  IMAD.U32 R8, RZ, RZ, UR8 ;  /* 0x00000008ff087e24 */ /* 0x008fe4000f8e00ff */
[----:B------:R-:W-:Y:S02]  /*0250*/  IMAD.U32 R9, RZ, RZ, UR9 ;  /* 0x00000009ff097e24 */ /* 0x000fe4000f8e00ff */
[----:B----4-:R-:W-:Y:S01]  /*0260*/  IMAD.U32 R10, RZ, RZ, UR10 ;  /* 0x0000000aff0a7e24 */ /* 0x010fe2000f8e00ff */
[----:B------:R-:W-:Y:S01]  /*0270*/  MOV R11, UR11 ;  /* 0x0000000b000b7c02 */ /* 0x000fe20008000f00 */
[----:B-----5:R-:W-:-:S02]  /*0280*/  IMAD.U32 R12, RZ, RZ, UR12 ;  /* 0x0000000cff0c7e24 */ /* 0x020fc4000f8e00ff */
[----:B-1----:R-:W-:-:S07]  /*0290*/  IMAD.U32 R13, RZ, RZ, UR13 ;  /* 0x0000000dff0d7e24 */ /* 0x002fce000f8e00ff */
[----:B------:R-:W-:Y:S05]  /*02a0*/  CALL.REL.NOINC `($_Z26kernelEncontrarCaminosBackPiPS_S_iiS_ii$_Z13backtrackingAPiPS_S_iiS_iibiiiiibi) ;  /* 0x0000000000307944 */ /* 0x000fea0003c00000 */
[----:B------:R-:W-:Y:S05]  /*02b0*/  WARPSYNC.ALL ;  /* 0x0000000000007948 */ /* 0x000fea0003800000 */
[----:B------:R-:W-:Y:S06]  /*02c0*/  BAR.SYNC.DEFER_BLOCKING 0x0 ;  /* 0x0000000000007b1d */ /* 0x000fec0000010000 */
[----:B------:R-:W-:Y:S05]  /*02d0*/  EXIT ;  /* 0x000000000000794d */ /* 0x000fea0003800000 */
.L_x_17:
[----:B------:R-:W-:Y:S01]  /*02e0*/  MOV R0, 0x0 ;  /* 0x0000000000007802 */ /* 0x000fe20000000f00 */
[----:B------:R0:W-:Y:S01]  /*02f0*/  STL [R1+0x8], R2 ;  /* 0x0000080201007387 */ /* 0x0001e20000100800 */
[----:B------:R-:W1:Y:S02]  /*0300*/  LDCU.64 UR4, c[0x4][0xa0] ;  /* 0x01001400ff0477ac */ /* 0x000e640008000a00 */
[----:B------:R0:W2:Y:S01]  /*0310*/  LDC.64 R8, c[0x4][R0] ;  /* 0x0100000000087b82 */ /* 0x0000a20000000a00 */
[----:B-1----:R-:W-:Y:S02]  /*0320*/  IMAD.U32 R4, RZ, RZ, UR4 ;  /* 0x00000004ff047e24 */ /* 0x002fe4000f8e00ff */
[----:B0-----:R-:W-:-:S07]  /*0330*/  IMAD.U32 R5, RZ, RZ, UR5 ;  /* 0x00000005ff057e24 */ /* 0x001fce000f8e00ff */
[----:B------:R-:W-:-:S07]  /*0340*/  LEPC R20, `(.L_x_18) ;  /* 0x000000001014794e */ /* 0x000fce0000000000 */
[----:B--2---:R-:W-:Y:S05]  /*0350*/  CALL.ABS.NOINC R8 ;  /* 0x0000000008007343 */ /* 0x004fea0003c00000 */
.L_x_18:
[----:B------:R-:W-:Y:S05]  /*0360*/  EXIT ;  /* 0x000000000000794d */ /* 0x000fea0003800000 */
        .type           $_Z26kernelEncontrarCaminosBackPiPS_S_iiS_ii$_Z13backtrackingAPiPS_S_iiS_iibiiiiibi,@function
        .size           $_Z26kernelEncontrarCaminosBackPiPS_S_iiS_ii$_Z13backtrackingAPiPS_S_iiS_iibiiiiibi,(.L_x_56 - $_Z26kernelEncontrarCaminosBackPiPS_S_iiS_ii$_Z13backtrackingAPiPS_S_iiS_iibiiiiibi)
$_Z26kernelEncontrarCaminosBackPiPS_S_iiS_ii$_Z13backtrackingAPiPS_S_iiS_iibiiiiibi:
[----:B------:R-:W-:Y:S02]  /*0370*/  VIADD R1, R1, 0xffffff90 ;  /* 0xffffff9001017836 */ /* 0x000fe40000000000 */
[----:B------:R-:W-:Y:S02]  /*0380*/  IMAD.MOV.U32 R33, RZ, RZ, R5 ;  /* 0x000000ffff217224 */ /* 0x000fe400078e0005 */
[----:B------:R-:W-:Y:S01]  /*0390*/  IMAD.MOV.U32 R32, RZ, RZ, R4 ;  /* 0x000000ffff207224 */ /* 0x000fe200078e0004 */
[----:B------:R-:W-:Y:S04]  /*03a0*/  STL [R1+0x68], R39 ;  /* 0x0000682701007387 */ /* 0x000fe80000100800 */
        /* <DEDUP_REMOVED lines=9> */
[----:B------:R0:W-:Y:S04]  /*0440*/  STL [R1+0x38], R23 ;  /* 0x0000381701007387 */ /* 0x0001e80000100800 */
[----:B------:R1:W-:Y:S04]  /*0450*/  STL [R1+0x60], R37 ;  /* 0x0000602501007387 */ /* 0x0003e80000100800 */
[----:B------:R2:W-:Y:S01]  /*0460*/  STL [R1+0x50], R29 ;  /* 0x0000501d01007387 */ /* 0x0005e20000100800 */
[----:B0-----:R-:W0:Y:S05]  /*0470*/  BMOV.32.CLEAR R23, B6 ;  /* 0x0000000006177355 */ /* 0x001e2a0000100000 */
[----:B------:R-:W-:Y:S01]  /*0480*/  BSSY B6, `(.L_x_19) ;  /* 0x0000209000067945 */ /* 0x000fe20003800000 */
[----:B------:R3:W-:Y:S01]  /*0490*/  STL [R1+0x4c], R28 ;  /* 0x00004c1c01007387 */ /* 0x0007e20000100800 */
[----:B-1----:R-:W-:-:S02]  /*04a0*/  IMAD.MOV.U32 R37, RZ, RZ, R11 ;  /* 0x000000ffff257224 */ /* 0x002fc400078e000b */
[----:B--2---:R-:W-:Y:S01]  /*04b0*/  IMAD.MOV.U32 R29, RZ, RZ, R13 ;  /* 0x000000ffff1d7224 */ /* 0x004fe200078e000d */
[----:B------:R1:W-:Y:S04]  /*04c0*/  STL [R1+0x48], R27 ;  /* 0x0000481b01007387 */ /* 0x0003e80000100800 */
[----:B------:R2:W-:Y:S01]  /*04d0*/  STL [R1+0x44], R26 ;  /* 0x0000441a01007387 */ /* 0x0005e20000100800 */
[----:B---3--:R-:W-:-:S03]  /*04e0*/  IMAD.MOV.U32 R28, RZ, RZ, R12 ;  /* 0x000000ffff1c7224 */ /* 0x008fc600078e000c */
[----:B------:R3:W-:Y:S01]  /*04f0*/  STL [R1+0x40], R25 ;  /* 0x0000401901007387 */ /* 0x0007e20000100800 */
[----:B-1----:R-:W-:-:S03]  /*0500*/  IMAD.MOV.U32 R27, RZ, RZ, R7 ;  /* 0x000000ffff1b7224 */ /* 0x002fc600078e0007 */
[----:B------:R1:W-:Y:S01]  /*0510*/  STL [R1+0x3c], R24 ;  /* 0x00003c1801007387 */ /* 0x0003e20000100800 */
[----:B--2---:R-:W-:-:S03]  /*0520*/  MOV R26, R6 ;  /* 0x00000006001a7202 */ /* 0x004fc60000000f00 */
[----:B------:R2:W-:Y:S01]  /*0530*/  STL [R1+0x24], R18 ;  /* 0x0000241201007387 */ /* 0x0005e20000100800 */
[----:B---3--:R-:W-:-:S03]  /*0540*/  IMAD.MOV.U32 R25, RZ, RZ, R9 ;  /* 0x000000ffff197224 */ /* 0x008fc600078e0009 */
[----:B------:R3:W-:Y:S01]  /*0550*/  STL [R1+0x20], R17 ;  /* 0x0000201101007387 */ /* 0x0007e20000100800 */
[----:B-1----:R-:W-:-:S03]  /*0560*/  IMAD.MOV.U32 R24, RZ, RZ, R8 ;  /* 0x000000ffff187224 */ /* 0x002fc600078e0008 */
[----:B------:R1:W-:Y:S01]  /*0570*/  STL [R1+0x1c], R16 ;  /* 0x00001c1001007387 */ /* 0x0003e20000100800 */
[----:B--2---:R-:W-:Y:S01]  /*0580*/  MOV R18, R14 ;  /* 0x0000000e00127202 */ /* 0x004fe20000000f00 */
[----:B---3--:R-:W-:Y:S01]  /*0590*/  IMAD.MOV.U32 R17, RZ, RZ, R15 ;  /* 0x000000ffff117224 */ /* 0x008fe200078e000f */
[----:B-1----:R-:W-:Y:S01]  /*05a0*/  MOV R16, R10 ;  /* 0x0000000a00107202 */ /* 0x002fe20000000f00 */
[----:B------:R-:W2:Y:S01]  /*05b0*/  LDL R2, [R1+0x74] ;  /* 0x0000740001027983 */ /* 0x000ea20000100800 */
[----:B------:R-:W1:Y:S01]  /*05c0*/  LDC.64 R30, c[0x0][0x358] ;  /* 0x0000d600ff1e7b82 */ /* 0x000e620000000a00 */
[----:B------:R-:W-:Y:S05]  /*05d0*/  YIELD ;  /* 0x0000000000007946 */ /* 0x000fea0003800000 */
[----:B------:R-:W-:Y:S01]  /*05e0*/  IMAD.WIDE R4, R17, 0x4, R32 ;  /* 0x0000000411047825 */ /* 0x000fe200078e0220 */
[----:B-1----:R-:W-:-:S02]  /*05f0*/  R2UR UR6, R30 ;  /* 0x000000001e0672ca */ /* 0x002fc400000e0000 */
[C---:B------:R-:W-:Y:S02]  /*0600*/  R2UR UR7, R31.reuse ;  /* 0x000000001f0772ca */ /* 0x040fe400000e0000 */
[----:B------:R-:W-:Y:S02]  /*0610*/  R2UR UR4, R30 ;  /* 0x000000001e0472ca */ /* 0x000fe400000e0000 */
[----:B------:R-:W-:-:S09]  /*0620*/  R2UR UR5, R31 ;  /* 0x000000001f0572ca */ /* 0x000fd200000e0000 */
[----:B------:R-:W3:Y:S01]  /*0630*/  LDG.E R5, desc[UR6][R4.64] ;  /* 0x0000000604057981 */ /* 0x000ee2000c1e1900 */
[----:B--2---:R-:W-:-:S05]  /*0640*/  IMAD.WIDE R34, R2, 0x4, R32 ;  /* 0x0000000402227825 */ /* 0x004fca00078e0220 */
[----:B------:R-:W3:Y:S01]  /*0650*/  LDG.E R0, desc[UR4][R34.64] ;  /* 0x0000000422007981 */ /* 0x000ee2000c1e1900 */
[----:B------:R-:W1:Y:S01]  /*0660*/  LDCU UR4, c[0x0][0x2f8] ;  /* 0x00005f00ff0477ac */ /* 0x000e620008000800 */
[----:B------:R-:W2:Y:S01]  /*0670*/  LDCU UR5, c[0x0][0x2fc] ;  /* 0x00005f80ff0577ac */ /* 0x000ea20008000800 */
[----:B------:R-:W-:-:S04]  /*0680*/  IADD3 R22, PT, PT, R1, 0x8, RZ ;  /* 0x0000000801167810 */ /* 0x000fc80007ffe0ff */
[----:B-1----:R-:W-:-:S05]  /*0690*/  IADD3 R22, P1, PT, R22, UR4, RZ ;  /* 0x0000000416167c10 */ /* 0x002fca000ff3e0ff */
[----:B--2---:R-:W-:Y:S01]  /*06a0*/  IMAD.X R19, RZ, RZ, UR5, P1 ;  /* 0x00000005ff137e24 */ /* 0x004fe200088e06ff */
[----:B---3--:R-:W-:-:S13]  /*06b0*/  ISETP.NE.AND P0, PT, R0, R5, PT ;  /* 0x000000050000720c */ /* 0x008fda0003f05270 */
[----:B0-----:R-:W-:Y:S05]  /*06c0*/  @P0 BRA `(.L_x_20) ;  /* 0x0000001c00900947 */ /* 0x001fea0003800000 */
[----:B------:R-:W-:Y:S01]  /*06d0*/  IMAD.MOV.U32 R3, RZ, RZ, R2 ;  /* 0x000000ffff037224 */ /* 0x000fe200078e0002 */
[----:B------:R-:W-:Y:S01]  /*06e0*/  MOV R36, 0x0 ;  /* 0x0000000000247802 */ /* 0x000fe20000000f00 */
[----:B------:R-:W0:Y:S01]  /*06f0*/  LDCU.64 UR4, c[0x4][0x58] ;  /* 0x01000b00ff0477ac */ /* 0x000e220008000a00 */
[----:B------:R-:W-:Y:S02]  /*0700*/  IMAD.MOV.U32 R6, RZ, RZ, R22 ;  /* 0x000000ffff067224 */ /* 0x000fe400078e0016 */
[----:B------:R1:W-:Y:S01]  /*0710*/  STL.64 [R1+0x8], R2 ;  /* 0x0000080201007387 */ /* 0x0003e20000100a00 */
[----:B------:R1:W2:Y:S01]  /*0720*/  LDC.64 R8, c[0x4][R36] ;  /* 0x0100000024087b82 */ /* 0x0002a20000000a00 */
[----:B------:R-:W-:Y:S02]  /*0730*/  IMAD.MOV.U32 R7, RZ, RZ, R19 ;  /* 0x000000ffff077224 */ /* 0x000fe400078e0013 */
[----:B0-----:R-:W-:Y:S01]  /*0740*/  IMAD.U32 R4, RZ, RZ, UR4 ;  /* 0x00000004ff047e24 */ /* 0x001fe2000f8e00ff */
[----:B-1----:R-:W-:-:S07]  /*0750*/  MOV R5, UR5 ;  /* 0x0000000500057c02 */ /* 0x002fce0008000f00 */
[----:B------:R-:W-:-:S07]  /*0760*/  LEPC R20, `(.L_x_21) ;  /* 0x000000001014794e */ /* 0x000fce0000000000 */
[----:B--2---:R-:W-:Y:S05]  /*0770*/  CALL.ABS.NOINC R8 ;  /* 0x0000000008007343 */ /* 0x004fea0003c00000 */
.L_x_21:
[----:B------:R-:W-:-:S05]  /*0780*/  IMAD R13, R16, R37, RZ ;  /* 0x00000025100d7224 */ /* 0x000fca00078e02ff */
[----:B------:R-:W-:-:S13]  /*0790*/  ISETP.GE.AND P0, PT, R2, R13, PT ;  /* 0x0000000d0200720c */ /* 0x000fda0003f06270 */
[----:B------:R-:W-:Y:S05]  /*07a0*/  @P0 BRA `(.L_x_20) ;  /* 0x0000001c00580947 */ /* 0x000fea0003800000 */
[----:B------:R-:W-:-:S13]  /*07b0*/  ISETP.NE.AND P0, PT, R2, R17, PT ;  /* 0x000000110200720c */ /* 0x000fda0003f05270 */
[----:B------:R-:W-:Y:S05]  /*07c0*/  @P0 BRA `(.L_x_22) ;  /* 0x0000000000940947 */ /* 0x000fea0003800000 */
[----:B------:R-:W0:Y:S01]  /*07d0*/  LDCU UR4, c[0x0][0x2f8] ;  /* 0x00005f00ff0477ac */ /* 0x000e220008000800 */
[----:B------:R1:W2:Y:S01]  /*07e0*/  LDC.64 R2, c[0x4][R36] ;  /* 0x0100000024027b82 */ /* 0x0002a20000000a00 */
[----:B------:R-:W-:Y:S02]  /*07f0*/  IMAD.MOV.U32 R6, RZ, RZ, R22 ;  /* 0x000000ffff067224 */ /* 0x000fe400078e0016 */
[----:B------:R-:W-:Y:S02]  /*0800*/  IMAD.MOV.U32 R7, RZ, RZ, R19 ;  /* 0x000000ffff077224 */ /* 0x000fe400078e0013 */
[----:B0-----:R-:W-:Y:S01]  /*0810*/  VIADD R32, R22, -UR4 ;  /* 0x8000000416207c36 */ /* 0x001fe20008000000 */
[----:B------:R-:W0:Y:S04]  /*0820*/  LDCU.64 UR4, c[0x4][0x60] ;  /* 0x01000c00ff0477ac */ /* 0x000e280008000a00 */
[----:B------:R1:W-:Y:S01]  /*0830*/  STL [R32], R17 ;  /* 0x0000001120007387 */ /* 0x0003e20000100800 */
[----:B0-----:R-:W-:Y:S01]  /*0840*/  MOV R4, UR4 ;  /* 0x0000000400047c02 */ /* 0x001fe20008000f00 */
[----:B-1----:R-:W-:-:S07]  /*0850*/  IMAD.U32 R5, RZ, RZ, UR5 ;  /* 0x00000005ff057e24 */ /* 0x002fce000f8e00ff */
[----:B------:R-:W-:-:S07]  /*0860*/  LEPC R20, `(.L_x_23) ;  /* 0x000000001014794e */ /* 0x000fce0000000000 */
[----:B--2---:R-:W-:Y:S05]  /*0870*/  CALL.ABS.NOINC R2 ;  /* 0x0000000002007343 */ /* 0x004fea0003c00000 */
.L_x_23:
[----:B------:R-:W-:Y:S01]  /*0880*/  R2UR UR4, R30 ;  /* 0x000000001e0472ca */ /* 0x000fe200000e0000 */
[----:B------:R-:W-:Y:S01]  /*0890*/  HFMA2 R9, -RZ, RZ, 0, 5.9604644775390625e-08 ;  /* 0x00000001ff097431 */ /* 0x000fe200000001ff */
[C---:B------:R-:W-:Y:S01]  /*08a0*/  R2UR UR5, R31.reuse ;  /* 0x000000001f0572ca */ /* 0x040fe200000e0000 */
[----:B------:R-:W-:Y:S01]  /*08b0*/  IMAD.WIDE R2, R18, 0x4, R24 ;  /* 0x0000000412027825 */ /* 0x000fe200078e0218 */
[----:B------:R-:W-:Y:S02]  /*08c0*/  R2UR UR6, R30 ;  /* 0x000000001e0672ca */ /* 0x000fe400000e0000 */
[----:B------:R-:W-:-:S09]  /*08d0*/  R2UR UR7, R31 ;  /* 0x000000001f0772ca */ /* 0x000fd200000e0000 */
[----:B------:R0:W-:Y:S01]  /*08e0*/  STG.E desc[UR4][R2.64+0x4], R17 ;  /* 0x0000041102007986 */ /* 0x0001e2000c101904 */
[----:B------:R-:W-:Y:S01]  /*08f0*/  VIADD R18, R18, 0x1 ;  /* 0x0000000112127836 */ /* 0x000fe20000000000 */
[----:B------:R-:W1:Y:S01]  /*0900*/  LDC.64 R36, c[0x4][R36] ;  /* 0x0100000024247b82 */ /* 0x000e620000000a00 */
[----:B------:R-:W2:Y:S01]  /*0910*/  LDCU.64 UR4, c[0x4][0x68] ;  /* 0x01000d00ff0477ac */ /* 0x000ea20008000a00 */
[----:B------:R-:W3:Y:S01]  /*0920*/  ATOMG.E.ADD.STRONG.GPU PT, R16, desc[UR6][R28.64], R9 ;  /* 0x800000091c1079a8 */ /* 0x000ee200081ef106 */
[----:B------:R-:W-:Y:S01]  /*0930*/  MOV R6, R22 ;  /* 0x0000001600067202 */ /* 0x000fe20000000f00 */
[----:B------:R-:W-:Y:S02]  /*0940*/  IMAD.MOV.U32 R7, RZ, RZ, R19 ;  /* 0x000000ffff077224 */ /* 0x000fe400078e0013 */
[----:B------:R0:W-:Y:S01]  /*0950*/  STL [R32+0x8], R18 ;  /* 0x0000081220007387 */ /* 0x0001e20000100800 */
[----:B--2---:R-:W-:Y:S02]  /*0960*/  IMAD.U32 R4, RZ, RZ, UR4 ;  /* 0x00000004ff047e24 */ /* 0x004fe4000f8e00ff */
[----:B------:R-:W-:Y:S01]  /*0970*/  IMAD.U32 R5, RZ, RZ, UR5 ;  /* 0x00000005ff057e24 */ /* 0x000fe2000f8e00ff */
[----:B-1-3--:R0:W-:Y:S06]  /*0980*/  STL.64 [R32], R16 ;  /* 0x0000001020007387 */ /* 0x00a1ec0000100a00 */
[----:B------:R-:W-:-:S07]  /*0990*/  LEPC R20, `(.L_x_24) ;  /* 0x000000001014794e */ /* 0x000fce0000000000 */
[----:B0-----:R-:W-:Y:S05]  /*09a0*/  CALL.ABS.NOINC R36 ;  /* 0x0000000024007343 */ /* 0x001fea0003c00000 */
.L_x_24:
[----:B------:R-:W-:Y:S05]  /*09b0*/  WARPSYNC.ALL ;  /* 0x0000000000007948 */ /* 0x000fea0003800000 */
[----:B------:R-:W-:Y:S01]  /*09c0*/  BAR.SYNC.DEFER_BLOCKING 0x0 ;  /* 0x0000000000007b1d */ /* 0x000fe20000010000 */
[----:B------:R-:W-:Y:S01]  /*09d0*/  R2UR UR4, R30 ;  /* 0x000000001e0472ca */ /* 0x000fe200000e0000 */
[----:B------:R-:W-:Y:S01]  /*09e0*/  IMAD.WIDE R16, R16, 0x8, R26 ;  /* 0x0000000810107825 */ /* 0x000fe200078e021a */
[----:B------:R-:W-:-:S13]  /*09f0*/  R2UR UR5, R31 ;  /* 0x000000001f0572ca */ /* 0x000fda00000e0000 */
[----:B------:R0:W-:Y:S01]  /*0a00*/  STG.E.64 desc[UR4][R16.64], R24 ;  /* 0x0000001810007986 */ /* 0x0001e2000c101b04 */
[----:B------:R-:W-:Y:S05]  /*0a10*/  BRA `(.L_x_20) ;  /* 0x0000001800bc7947 */ /* 0x000fea0003800000 */
.L_x_22:
[C---:B------:R-:W-:Y:S01]  /*0a20*/  R2UR UR4, R30.reuse ;  /* 0x000000001e0472ca */ /* 0x040fe200000e0000 */
[----:B------:R-:W2:Y:S01]  /*0a30*/  LDL R7, [R1+0x70] ;  /* 0x0000700001077983 */ /* 0x000ea20000100800 */
[C---:B------:R-:W-:Y:S02]  /*0a40*/  R2UR UR5, R31.reuse ;  /* 0x000000001f0572ca */ /* 0x040fe400000e0000 */
[----:B------:R-:W-:Y:S02]  /*0a50*/  R2UR UR6, R30 ;  /* 0x000000001e0672ca */ /* 0x000fe400000e0000 */
[----:B------:R-:W-:-:S09]  /*0a60*/  R2UR UR7, R31 ;  /* 0x000000001f0772ca */ /* 0x000fd200000e0000 */
[----:B------:R-:W3:Y:S04]  /*0a70*/  LDG.E R15, desc[UR4][R34.64] ;  /* 0x00000004220f7981 */ /* 0x000ee8000c1e1900 */
[----:B------:R-:W3:Y:S01]  /*0a80*/  LDG.E R12, desc[UR6][R34.64+0x4] ;  /* 0x00000406220c7981 */ /* 0x000ee2000c1e1900 */
[----:B------:R-:W-:-:S04]  /*0a90*/  IABS R5, R37 ;  /* 0x0000002500057213 */ /* 0x000fc80000000000 */
[----:B------:R-:W0:Y:S08]  /*0aa0*/  I2F.RP R3, R5 ;  /* 0x0000000500037306 */ /* 0x000e300000209400 */
[----:B0-----:R-:W0:Y:S02]  /*0ab0*/  MUFU.RCP R3, R3 ;  /* 0x0000000300037308 */ /* 0x001e240000001000 */
[----:B0-----:R-:W-:-:S06]  /*0ac0*/  VIADD R4, R3, 0xffffffe ;  /* 0x0ffffffe03047836 */ /* 0x001fcc0000000000 */
[----:B------:R-:W0:Y:S01]  /*0ad0*/  F2I.FTZ.U32.TRUNC.NTZ R9, R4 ;  /* 0x0000000400097305 */ /* 0x000e22000021f000 */
[----:B------:R-:W-:Y:S01]  /*0ae0*/  IADD3 R0, PT, PT, R2, 0x1, RZ ;  /* 0x0000000102007810 */ /* 0x000fe20007ffe0ff */
[----:B------:R-:W-:Y:S01]  /*0af0*/  IMAD.MOV.U32 R8, RZ, RZ, RZ ;  /* 0x000000ffff087224 */ /* 0x000fe200078e00ff */
[----:B------:R-:W-:Y:S02]  /*0b00*/  IABS R14, R37 ;  /* 0x00000025000e7213 */ /* 0x000fe40000000000 */
[----:B------:R-:W-:Y:S01]  /*0b10*/  IABS R11, R0 ;  /* 0x00000000000b7213 */ /* 0x000fe20000000000 */
[----:B0-----:R-:W-:-:S04]  /*0b20*/  IMAD.MOV R6, RZ, RZ, -R9 ;  /* 0x000000ffff067224 */ /* 0x001fc800078e0a09 */
[----:B------:R-:W-:Y:S02]  /*0b30*/  IMAD R6, R6, R5, RZ ;  /* 0x0000000506067224 */ /* 0x000fe400078e02ff */
[----:B------:R-:W-:Y:S02]  /*0b40*/  IMAD.MOV R14, RZ, RZ, -R14 ;  /* 0x000000ffff0e7224 */ /* 0x000fe400078e0a0e */
[----:B------:R-:W-:-:S04]  /*0b50*/  IMAD.HI.U32 R10, R9, R6, R8 ;  /* 0x00000006090a7227 */ /* 0x000fc800078e0008 */
[----:B------:R-:W-:Y:S01]  /*0b60*/  IMAD.MOV.U32 R6, RZ, RZ, R11 ;  /* 0x000000ffff067224 */ /* 0x000fe200078e000b */
[----:B------:R-:W-:-:S03]  /*0b70*/  MOV R11, R14 ;  /* 0x0000000e000b7202 */ /* 0x000fc60000000f00 */
[----:B------:R-:W-:-:S04]  /*0b80*/  IMAD.HI.U32 R3, R10, R6, RZ ;  /* 0x000000060a037227 */ /* 0x000fc800078e00ff */
[----:B------:R-:W-:-:S05]  /*0b90*/  IMAD R4, R3, R11, R6 ;  /* 0x0000000b03047224 */ /* 0x000fca00078e0206 */
[----:B------:R-:W-:Y:S02]  /*0ba0*/  ISETP.GT.U32.AND P0, PT, R5, R4, PT ;  /* 0x000000040500720c */ /* 0x000fe40003f04070 */
[----:B------:R-:W-:-:S11]  /*0bb0*/  ISETP.GE.AND P2, PT, R0, RZ, PT ;  /* 0x000000ff0000720c */ /* 0x000fd60003f46270 */
[----:B------:R-:W-:-:S05]  /*0bc0*/  @!P0 IMAD.IADD R4, R4, 0x1, -R5 ;  /* 0x0000000104048824 */ /* 0x000fca00078e0a05 */
[----:B------:R-:W-:Y:S02]  /*0bd0*/  ISETP.GT.U32.AND P0, PT, R5, R4, PT ;  /* 0x000000040500720c */ /* 0x000fe40003f04070 */
[----:B------:R-:W-:Y:S02]  /*0be0*/  ISETP.NE.AND P1, PT, R37, RZ, PT ;  /* 0x000000ff2500720c */ /* 0x000fe40003f25270 */
[----:B------:R-:W-:-:S09]  /*0bf0*/  LOP3.LUT R9, RZ, R37, RZ, 0x33, !PT ;  /* 0x00000025ff097212 */ /* 0x000fd200078e33ff */
[----:B------:R-:W-:-:S04]  /*0c00*/  @!P0 IMAD.IADD R4, R4, 0x1, -R5 ;  /* 0x0000000104048824 */ /* 0x000fc800078e0a05 */
[----:B------:R-:W-:-:S05]  /*0c10*/  @!P2 IMAD.MOV R4, RZ, RZ, -R4 ;  /* 0x000000ffff04a224 */ /* 0x000fca00078e0a04 */
[----:B------:R-:W-:-:S04]  /*0c20*/  SEL R4, R9, R4, !P1 ;  /* 0x0000000409047207 */ /* 0x000fc80004800000 */
[----:B------:R-:W-:-:S04]  /*0c30*/  ISETP.GE.AND P0, PT, R4, RZ, PT ;  /* 0x000000ff0400720c */ /* 0x000fc80003f06270 */
[----:B---3--:R-:W-:-:S04]  /*0c40*/  ISETP.NE.OR P0, PT, R15, R12, !P0 ;  /* 0x0000000c0f00720c */ /* 0x008fc80004705670 */
[----:B--2---:R-:W-:-:S13]  /*0c50*/  ISETP.EQ.OR P0, PT, R0, R7, P0 ;  /* 0x000000070000720c */ /* 0x004fda0000702670 */
[----:B------:R-:W-:Y:S05]  /*0c60*/  @P0 BRA `(.L_x_25) ;  /* 0x00000004006c0947 */ /* 0x000fea0003800000 */
[----:B------:R-:W0:Y:S01]  /*0c70*/  LDCU UR4, c[0x0][0x2f8] ;  /* 0x00005f00ff0477ac */ /* 0x000e220008000800 */
[----:B------:R-:W-:Y:S01]  /*0c80*/  MOV R3, R2 ;  /* 0x0000000200037202 */ /* 0x000fe20000000f00 */
[----:B------:R-:W-:Y:S01]  /*0c90*/  IMAD.MOV.U32 R7, RZ, RZ, R19 ;  /* 0x000000ffff077224 */ /* 0x000fe200078e0013 */
[----:B------:R-:W-:Y:S02]  /*0ca0*/  MOV R38, 0x0 ;  /* 0x0000000000267802 */ /* 0x000fe40000000f00 */
[----:B------:R-:W-:Y:S02]  /*0cb0*/  MOV R6, R22 ;  /* 0x0000001600067202 */ /* 0x000fe40000000f00 */
[----:B------:R1:W2:Y:S01]  /*0cc0*/  LDC.64 R8, c[0x4][R38] ;  /* 0x0100000026087b82 */ /* 0x0002a20000000a00 */
[----:B0-----:R-:W-:Y:S01]  /*0cd0*/  VIADD R36, R22, -UR4 ;  /* 0x8000000416247c36 */ /* 0x001fe20008000000 */
[----:B------:R-:W0:Y:S04]  /*0ce0*/  LDCU.64 UR4, c[0x4][0x70] ;  /* 0x01000e00ff0477ac */ /* 0x000e280008000a00 */
[----:B------:R1:W-:Y:S01]  /*0cf0*/  STL.64 [R36], R2 ;  /* 0x0000000224007387 */ /* 0x0003e20000100a00 */
[----:B0-----:R-:W-:-:S02]  /*0d00*/  IMAD.U32 R4, RZ, RZ, UR4 ;  /* 0x00000004ff047e24 */ /* 0x001fc4000f8e00ff */
[----:B-1----:R-:W-:-:S07]  /*0d10*/  IMAD.U32 R5, RZ, RZ, UR5 ;  /* 0x00000005ff057e24 */ /* 0x002fce000f8e00ff */
[----:B------:R-:W-:-:S07]  /*0d20*/  LEPC R20, `(.L_x_26) ;  /* 0x000000001014794e */ /* 0x000fce0000000000 */
[----:B--2---:R-:W-:Y:S05]  /*0d30*/  CALL.ABS.NOINC R8 ;  /* 0x0000000008007343 */ /* 0x004fea0003c00000 */
.L_x_26:
[----:B------:R-:W-:Y:S01]  /*0d40*/  R2UR UR6, R30 ;  /* 0x000000001e0672ca */ /* 0x000fe200000e0000 */
[----:B------:R-:W-:Y:S01]  /*0d50*/  IMAD.WIDE R8, R18, 0x4, R24 ;  /* 0x0000000412087825 */ /* 0x000fe200078e0218 */
[C---:B------:R-:W-:Y:S01]  /*0d60*/  R2UR UR7, R31.reuse ;  /* 0x000000001f0772ca */ /* 0x040fe200000e0000 */
[----:B------:R0:W1:Y:S01]  /*0d70*/  LDC.64 R12, c[0x4][R38] ;  /* 0x01000000260c7b82 */ /* 0x0000620000000a00 */
[----:B------:R-:W-:Y:S01]  /*0d80*/  R2UR UR8, R30 ;  /* 0x000000001e0872ca */ /* 0x000fe200000e0000 */
[----:B------:R-:W-:Y:S01]  /*0d90*/  VIADD R10, R2, 0x1 ;  /* 0x00000001020a7836 */ /* 0x000fe20000000000 */
[----:B------:R-:W-:Y:S01]  /*0da0*/  R2UR UR9, R31 ;  /* 0x000000001f0972ca */ /* 0x000fe200000e0000 */
[----:B------:R-:W-:Y:S01]  /*0db0*/  IMAD.MOV.U32 R11, RZ, RZ, R2 ;  /* 0x000000ffff0b7224 */ /* 0x000fe200078e0002 */
[----:B------:R-:W-:Y:S01]  /*0dc0*/  MOV R3, 0xffffffff ;  /* 0xffffffff00037802 */ /* 0x000fe20000000f00 */
[----:B------:R-:W2:Y:S01]  /*0dd0*/  LDCU.64 UR4, c[0x4][0x78] ;  /* 0x01000f00ff0477ac */ /* 0x000ea20008000a00 */
[----:B------:R-:W-:Y:S01]  /*0de0*/  VIADD R39, R18, 0x1 ;  /* 0x0000000112277836 */ /* 0x000fe20000000000 */
[----:B------:R-:W-:Y:S01]  /*0df0*/  MOV R6, R22 ;  /* 0x0000001600067202 */ /* 0x000fe20000000f00 */
[----:B------:R0:W-:Y:S01]  /*0e00*/  STL.64 [R36], R10 ;  /* 0x0000000a24007387 */ /* 0x0001e20000100a00 */
[----:B------:R-:W-:-:S03]  /*0e10*/  IMAD.MOV.U32 R7, RZ, RZ, R19 ;  /* 0x000000ffff077224 */ /* 0x000fc600078e0013 */
[----:B------:R0:W-:Y:S04]  /*0e20*/  STG.E desc[UR6][R8.64], R2 ;  /* 0x0000000208007986 */ /* 0x0001e8000c101906 */
[----:B------:R0:W-:Y:S01]  /*0e30*/  STG.E desc[UR8][R34.64], R3 ;  /* 0x0000000322007986 */ /* 0x0001e2000c101908 */
[----:B--2---:R-:W-:Y:S02]  /*0e40*/  IMAD.U32 R4, RZ, RZ, UR4 ;  /* 0x00000004ff047e24 */ /* 0x004fe4000f8e00ff */
[----:B------:R-:W-:-:S07]  /*0e50*/  IMAD.U32 R5, RZ, RZ, UR5 ;  /* 0x00000005ff057e24 */ /* 0x000fce000f8e00ff */
[----:B------:R-:W-:-:S07]  /*0e60*/  LEPC R20, `(.L_x_27) ;  /* 0x000000001014794e */ /* 0x000fce0000000000 */
[----:B01----:R-:W-:Y:S05]  /*0e70*/  CALL.ABS.NOINC R12 ;  /* 0x000000000c007343 */ /* 0x003fea0003c00000 */
.L_x_27:
[----:B------:R-:W-:Y:S01]  /*0e80*/  IMAD.MOV.U32 R3, RZ, RZ, R2 ;  /* 0x000000ffff037224 */ /* 0x000fe200078e0002 */
[----:B------:R-:W-:Y:S01]  /*0e90*/  MOV R5, R33 ;  /* 0x0000002100057202 */ /* 0x000fe20000000f00 */
[----:B------:R-:W-:Y:S01]  /*0ea0*/  IMAD.MOV.U32 R4, RZ, RZ, R32 ;  /* 0x000000ffff047224 */ /* 0x000fe200078e0020 */
[----:B------:R-:W-:Y:S01]  /*0eb0*/  MOV R6, R26 ;  /* 0x0000001a00067202 */ /* 0x000fe20000000f00 */
[----:B------:R-:W-:Y:S01]  /*0ec0*/  IMAD.MOV.U32 R10, RZ, RZ, R16 ;  /* 0x000000ffff0a7224 */ /* 0x000fe200078e0010 */
[----:B------:R0:W-:Y:S01]  /*0ed0*/  STL.64 [R1], R2 ;  /* 0x0000000201007387 */ /* 0x0001e20000100a00 */
[----:B------:R-:W-:Y:S01]  /*0ee0*/  IMAD.MOV.U32 R11, RZ, RZ, R37 ;  /* 0x000000ffff0b7224 */ /* 0x000fe200078e0025 */
[----:B------:R-:W-:Y:S01]  /*0ef0*/  MOV R12, R28 ;  /* 0x0000001c000c7202 */ /* 0x000fe20000000f00 */
[----:B------:R-:W-:Y:S01]  /*0f00*/  IMAD.MOV.U32 R14, RZ, RZ, R39 ;  /* 0x000000ffff0e7224 */ /* 0x000fe200078e0027 */
[----:B------:R-:W-:Y:S01]  /*0f10*/  MOV R20, 0xf90 ;  /* 0x00000f9000147802 */ /* 0x000fe20000000f00 */
[----:B------:R-:W-:-:S02]  /*0f20*/  IMAD.MOV.U32 R7, RZ, RZ, R27 ;  /* 0x000000ffff077224 */ /* 0x000fc400078e001b */
[----:B------:R-:W-:Y:S02]  /*0f30*/  IMAD.MOV.U32 R8, RZ, RZ, R24 ;  /* 0x000000ffff087224 */ /* 0x000fe400078e0018 */
[----:B------:R-:W-:Y:S02]  /*0f40*/  IMAD.MOV.U32 R9, RZ, RZ, R25 ;  /* 0x000000ffff097224 */ /* 0x000fe400078e0019 */
[----:B------:R-:W-:Y:S02]  /*0f50*/  IMAD.MOV.U32 R13, RZ, RZ, R29 ;  /* 0x000000ffff0d7224 */ /* 0x000fe400078e001d */
[----:B------:R-:W-:Y:S02]  /*0f60*/  IMAD.MOV.U32 R15, RZ, RZ, R17 ;  /* 0x000000ffff0f7224 */ /* 0x000fe400078e0011 */
[----:B0-----:R-:W-:-:S07]  /*0f70*/  IMAD.MOV.U32 R21, RZ, RZ, 0x0 ;  /* 0x00000000ff157424 */ /* 0x001fce00078e00ff */
[----:B------:R-:W-:Y:S05]  /*0f80*/  CALL.REL.NOINC `($_Z26kernelEncontrarCaminosBackPiPS_S_iiS_ii$_Z13backtrackingAPiPS_S_iiS_iibiiiiibi) ;  /* 0xfffffff000f87944 */ /* 0x000fea0003c3ffff */
[----:B------:R-:W0:Y:S01]  /*0f90*/  LDCU UR4, c[0x0][0x2f8] ;  /* 0x00005f00ff0477ac */ /* 0x000e220008000800 */
[----:B------:R-:W-:Y:S01]  /*0fa0*/  MOV R16, 0x0 ;  /* 0x0000000000107802 */ /* 0x000fe20000000f00 */
[----:B------:R-:W-:Y:S01]  /*0fb0*/  IMAD.MOV.U32 R6, RZ, RZ, R22 ;  /* 0x000000ffff067224 */ /* 0x000fe200078e0016 */
[----:B------:R-:W-:Y:S02]  /*0fc0*/  MOV R7, R19 ;  /* 0x0000001300077202 */ /* 0x000fe40000000f00 */
[----:B------:R1:W2:Y:S01]  /*0fd0*/  LDC.64 R8, c[0x4][R16] ;  /* 0x0100000010087b82 */ /* 0x0002a20000000a00 */
[----:B0-----:R-:W-:Y:S01]  /*0fe0*/  IADD3 R33, PT, PT, R22, -UR4, RZ ;  /* 0x8000000416217c10 */ /* 0x001fe2000fffe0ff */
[----:B------:R-:W0:Y:S04]  /*0ff0*/  LDCU.64 UR4, c[0x4][0x60] ;  /* 0x01000c00ff0477ac */ /* 0x000e280008000a00 */
[----:B------:R1:W-:Y:S01]  /*1000*/  STL [R33], R2 ;  /* 0x0000000221007387 */ /* 0x0003e20000100800 */
[----:B0-----:R-:W-:-:S02]  /*1010*/  IMAD.U32 R4, RZ, RZ, UR4 ;  /* 0x00000004ff047e24 */ /* 0x001fc4000f8e00ff */
[----:B-1----:R-:W-:-:S07]  /*1020*/  IMAD.U32 R5, RZ, RZ, UR5 ;  /* 0x00000005ff057e24 */ /* 0x002fce000f8e00ff */
[----:B------:R-:W-:-:S07]  /*1030*/  LEPC R20, `(.L_x_28) ;  /* 0x000000001014794e */ /* 0x000fce0000000000 */
[----:B--2---:R-:W-:Y:S05]  /*1040*/  CALL.ABS.NOINC R8 ;  /* 0x0000000008007343 */ /* 0x004fea0003c00000 */
.L_x_28:
[C---:B------:R-:W-:Y:S01]  /*1050*/  R2UR UR4, R30.reuse ;  /* 0x000000001e0472ca */ /* 0x040fe200000e0000 */
[----:B------:R-:W-:Y:S01]  /*1060*/  IMAD.MOV.U32 R34, RZ, RZ, R24 ;  /* 0x000000ffff227224 */ /* 0x000fe200078e0018 */
[C---:B------:R-:W-:Y:S01]  /*1070*/  R2UR UR5, R31.reuse ;  /* 0x000000001f0572ca */ /* 0x040fe200000e0000 */
[----:B------:R-:W-:Y:S01]  /*1080*/  IMAD.MOV.U32 R35, RZ, RZ, R25 ;  /* 0x000000ffff237224 */ /* 0x000fe200078e0019 */
[----:B------:R-:W-:Y:S01]  /*1090*/  R2UR UR6, R30 ;  /* 0x000000001e0672ca */ /* 0x000fe200000e0000 */
[----:B------:R-:W-:Y:S01]  /*10a0*/  IMAD.MOV.U32 R3, RZ, RZ, 0x1 ;  /* 0x00000001ff037424 */ /* 0x000fe200078e00ff */
[----:B------:R-:W-:Y:S01]  /*10b0*/  R2UR UR7, R31 ;  /* 0x000000001f0772ca */ /* 0x000fe200000e0000 */
[----:B------:R-:W-:-:S08]  /*10c0*/  IMAD.WIDE R6, R18, 0x4, R34 ;  /* 0x0000000412067825 */ /* 0x000fd000078e0222 */
[----:B------:R0:W-:Y:S01]  /*10d0*/  STG.E desc[UR4][R6.64+0x8], R17 ;  /* 0x0000081106007986 */ /* 0x0001e2000c101904 */
[----:B------:R-:W-:Y:S01]  /*10e0*/  IADD3 R18, PT, PT, R18, 0x2, RZ ;  /* 0x0000000212127810 */ /* 0x000fe20007ffe0ff */
[----:B------:R-:W-:Y:S01]  /*10f0*/  IMAD.MOV.U32 R25, RZ, RZ, R2 ;  /* 0x000000ffff197224 */ /* 0x000fe200078e0002 */
[----:B------:R1:W2:Y:S01]  /*1100*/  LDC.64 R8, c[0x4][R16] ;  /* 0x0100000010087b82 */ /* 0x0002a20000000a00 */
[----:B------:R-:W3:Y:S01]  /*1110*/  ATOMG.E.ADD.STRONG.GPU PT, R24, desc[UR6][R28.64], R3 ;  /* 0x800000031c1879a8 */ /* 0x000ee200081ef106 */
[----:B------:R-:W4:Y:S03]  /*1120*/  LDCU.64 UR4, c[0x4][0x68] ;  /* 0x01000d00ff0477ac */ /* 0x000f260008000a00 */
[----:B------:R1:W-:Y:S01]  /*1130*/  STL [R33+0x8], R18 ;  /* 0x0000081221007387 */ /* 0x0003e20000100800 */
[----:B0-----:R-:W-:Y:S01]  /*1140*/  MOV R6, R22 ;  /* 0x0000001600067202 */ /* 0x001fe20000000f00 */
[----:B------:R-:W-:-:S02]  /*1150*/  IMAD.MOV.U32 R7, RZ, RZ, R19 ;  /* 0x000000ffff077224 */ /* 0x000fc400078e0013 */
[----:B----4-:R-:W-:Y:S02]  /*1160*/  IMAD.U32 R4, RZ, RZ, UR4 ;  /* 0x00000004ff047e24 */ /* 0x010fe4000f8e00ff */
[----:B------:R-:W-:Y:S01]  /*1170*/  IMAD.U32 R5, RZ, RZ, UR5 ;  /* 0x00000005ff057e24 */ /* 0x000fe2000f8e00ff */
[----:B--23--:R1:W-:Y:S06]  /*1180*/  STL.64 [R33], R24 ;  /* 0x0000001821007387 */ /* 0x00c3ec0000100a00 */
[----:B------:R-:W-:-:S07]  /*1190*/  LEPC R20, `(.L_x_29) ;  /* 0x000000001014794e */ /* 0x000fce0000000000 */
[----:B-1----:R-:W-:Y:S05]  /*11a0*/  CALL.ABS.NOINC R8 ;  /* 0x0000000008007343 */ /* 0x002fea0003c00000 */
.L_x_29:
[----:B------:R-:W-:Y:S05]  /*11b0*/  WARPSYNC.ALL ;  /* 0x0000000000007948 */ /* 0x000fea0003800000 */
[----:B------:R-:W-:Y:S01]  /*11c0*/  BAR.SYNC.DEFER_BLOCKING 0x0 ;  /* 0x0000000000007b1d */ /* 0x000fe20000010000 */
[----:B------:R-:W-:Y:S01]  /*11d0*/  R2UR UR4, R30 ;  /* 0x000000001e0472ca */ /* 0x000fe200000e0000 */
[----:B------:R-:W-:Y:S01]  /*11e0*/  IMAD.WIDE R24, R24, 0x8, R26 ;  /* 0x0000000818187825 */ /* 0x000fe200078e021a */
[----:B------:R-:W-:-:S13]  /*11f0*/  R2UR UR5, R31 ;  /* 0x000000001f0572ca */ /* 0x000fda00000e0000 */
[----:B------:R1:W-:Y:S01]  /*1200*/  STG.E.64 desc[UR4][R24.64], R34 ;  /* 0x0000002218007986 */ /* 0x0003e2000c101b04 */
[----:B------:R-:W-:Y:S05]  /*1210*/  BRA `(.L_x_20) ;  /* 0x0000001000bc7947 */ /* 0x000fea0003800000 */
.L_x_25:
[----:B------:R-:W-:Y:S01]  /*1220*/  R2UR UR4, R30 ;  /* 0x000000001e0472ca */ /* 0x000fe200000e0000 */
[----:B------:R-:W-:Y:S01]  /*1230*/  IMAD.WIDE R6, R37, 0x4, R34 ;  /* 0x0000000425067825 */ /* 0x000fe200078e0222 */
[----:B------:R-:W-:Y:S01]  /*1240*/  R2UR UR5, R31 ;  /* 0x000000001f0572ca */ /* 0x000fe200000e0000 */
[----:B------:R-:W2:-:S12]  /*1250*/  LDL R3, [R1+0x70] ;  /* 0x0000700001037983 */ /* 0x000e980000100800 */
[----:B------:R-:W3:Y:S01]  /*1260*/  LDG.E R0, desc[UR4][R6.64] ;  /* 0x0000000406007981 */ /* 0x000ee2000c1e1900 */
[----:B------:R-:W-:-:S05]  /*1270*/  IMAD.IADD R8, R2, 0x1, R37 ;  /* 0x0000000102087824 */ /* 0x000fca00078e0225 */
[----:B--2---:R-:W-:-:S04]  /*1280*/  ISETP.NE.AND P0, PT, R8, R3, PT ;  /* 0x000000030800720c */ /* 0x004fc80003f05270 */
[----:B---3--:R-:W-:-:S04]  /*1290*/  ISETP.NE.OR P0, PT, R15, R0, !P0 ;  /* 0x000000000f00720c */ /* 0x008fc80004705670 */
[----:B------:R-:W-:-:S13]  /*12a0*/  ISETP.GE.OR P0, PT, R8, R13, P0 ;  /* 0x0000000d0800720c */ /* 0x000fda0000706670 */
[----:B------:R-:W-:Y:S05]  /*12b0*/  @P0 BRA `(.L_x_30) ;  /* 0x0000000400480947 */ /* 0x000fea0003800000 */
[----:B------:R-:W0:Y:S01]  /*12c0*/  LDCU UR4, c[0x0][0x2f8] ;  /* 0x00005f00ff0477ac */ /* 0x000e220008000800 */
[----:B------:R-:W-:Y:S01]  /*12d0*/  R2UR UR6, R30 ;  /* 0x000000001e0672ca */ /* 0x000fe200000e0000 */
[----:B------:R-:W-:Y:S01]  /*12e0*/  IMAD.MOV.U32 R3, RZ, RZ, -0x1 ;  /* 0xffffffffff037424 */ /* 0x000fe200078e00ff */
[----:B------:R-:W-:Y:S01]  /*12f0*/  R2UR UR7, R31 ;  /* 0x000000001f0772ca */ /* 0x000fe200000e0000 */
[----:B------:R-:W-:Y:S01]  /*1300*/  IMAD.MOV.U32 R7, RZ, RZ, R19 ;  /* 0x000000ffff077224 */ /* 0x000fe200078e0013 */
[----:B------:R-:W-:Y:S02]  /*1310*/  MOV R9, R2 ;  /* 0x0000000200097202 */ /* 0x000fe40000000f00 */
[----:B------:R-:W-:Y:S02]  /*1320*/  MOV R0, 0x0 ;  /* 0x0000000000007802 */ /* 0x000fe40000000f00 */
[----:B------:R-:W-:Y:S02]  /*1330*/  MOV R6, R22 ;  /* 0x0000001600067202 */ /* 0x000fe40000000f00 */
[----:B------:R1:W2:Y:S05]  /*1340*/  LDC.64 R12, c[0x4][R0] ;  /* 0x01000000000c7b82 */ /* 0x0002aa0000000a00 */
[----:B------:R1:W-:Y:S01]  /*1350*/  STG.E desc[UR6][R34.64], R3 ;  /* 0x0000000322007986 */ /* 0x0003e2000c101906 */
[----:B0-----:R-:W-:Y:S01]  /*1360*/  VIADD R11, R22, -UR4 ;  /* 0x80000004160b7c36 */ /* 0x001fe20008000000 */
[----:B------:R-:W0:Y:S04]  /*1370*/  LDCU.64 UR4, c[0x4][0x80] ;  /* 0x01001000ff0477ac */ /* 0x000e280008000a00 */
[----:B------:R1:W-:Y:S04]  /*1380*/  STL.64 [R11], R8 ;  /* 0x000000080b007387 */ /* 0x0003e80000100a00 */
[----:B------:R1:W-:Y:S01]  /*1390*/  STL [R11+0x8], R2 ;  /* 0x000008020b007387 */ /* 0x0003e20000100800 */
[----:B0-----:R-:W-:-:S02]  /*13a0*/  IMAD.U32 R4, RZ, RZ, UR4 ;  /* 0x00000004ff047e24 */ /* 0x001fc4000f8e00ff */
[----:B-1----:R-:W-:-:S07]  /*13b0*/  IMAD.U32 R5, RZ, RZ, UR5 ;  /* 0x00000005ff057e24 */ /* 0x002fce000f8e00ff */
[----:B------:R-:W-:-:S07]  /*13c0*/  LEPC R20, `(.L_x_31) ;  /* 0x000000001014794e */ /* 0x000fce0000000000 */
[----:B--2---:R-:W-:Y:S05]  /*13d0*/  CALL.ABS.NOINC R12 ;  /* 0x000000000c007343 */ /* 0x004fea0003c00000 */
.L_x_31:
[----:B------:R-:W-:Y:S01]  /*13e0*/  R2UR UR4, R30 ;  /* 0x000000001e0472ca */ /* 0x000fe200000e0000 */
[----:B------:R-:W-:Y:S01]  /*13f0*/  IMAD.MOV.U32 R34, RZ, RZ, R24 ;  /* 0x000000ffff227224 */ /* 0x000fe200078e0018 */
[----:B------:R-:W-:Y:S01]  /*1400*/  R2UR UR5, R31 ;  /* 0x000000001f0572ca */ /* 0x000fe200000e0000 */
[----:B------:R-:W-:Y:S01]  /*1410*/  IMAD.MOV.U32 R35, RZ, RZ, R25 ;  /* 0x000000ffff237224 */ /* 0x000fe200078e0019 */
[----:B------:R-:W-:Y:S01]  /*1420*/  MOV R3, R2 ;  /* 0x0000000200037202 */ /* 0x000fe20000000f00 */
[----:B------:R-:W-:Y:S01]  /*1430*/  IMAD.MOV.U32 R4, RZ, RZ, R32 ;  /* 0x000000ffff047224 */ /* 0x000fe200078e0020 */
[----:B------:R-:W-:Y:S01]  /*1440*/  MOV R11, R37 ;  /* 0x00000025000b7202 */ /* 0x000fe20000000f00 */
[----:B------:R-:W-:Y:S01]  /*1450*/  IMAD.WIDE R34, R18, 0x4, R34 ;  /* 0x0000000412227825 */ /* 0x000fe200078e0222 */
[----:B------:R-:W-:Y:S01]  /*1460*/  MOV R8, R24 ;  /* 0x0000001800087202 */ /* 0x000fe20000000f00 */
[----:B------:R0:W-:Y:S01]  /*1470*/  STL.64 [R1], R2 ;  /* 0x0000000201007387 */ /* 0x0001e20000100a00 */
[----:B------:R-:W-:Y:S01]  /*1480*/  MOV R13, R29 ;  /* 0x0000001d000d7202 */ /* 0x000fe20000000f00 */
[----:B------:R-:W-:Y:S01]  /*1490*/  IMAD.MOV.U32 R5, RZ, RZ, R33 ;  /* 0x000000ffff057224 */ /* 0x000fe200078e0021 */
[----:B------:R-:W-:Y:S01]  /*14a0*/  MOV R20, 0x1550 ;  /* 0x0000155000147802 */ /* 0x000fe20000000f00 */
[----:B------:R-:W-:-:S02]  /*14b0*/  IMAD.MOV.U32 R10, RZ, RZ, R16 ;  /* 0x000000ffff0a7224 */ /* 0x000fc400078e0010 */
[----:B------:R0:W-:Y:S01]  /*14c0*/  STG.E desc[UR4][R34.64], R2 ;  /* 0x0000000222007986 */ /* 0x0001e2000c101904 */
[----:B------:R-:W-:Y:S02]  /*14d0*/  VIADD R14, R18, 0x1 ;  /* 0x00000001120e7836 */ /* 0x000fe40000000000 */
[----:B------:R-:W-:Y:S02]  /*14e0*/  IMAD.MOV.U32 R6, RZ, RZ, R26 ;  /* 0x000000ffff067224 */ /* 0x000fe400078e001a */
[----:B------:R-:W-:Y:S02]  /*14f0*/  IMAD.MOV.U32 R7, RZ, RZ, R27 ;  /* 0x000000ffff077224 */ /* 0x000fe400078e001b */
[----:B------:R-:W-:Y:S02]  /*1500*/  IMAD.MOV.U32 R9, RZ, RZ, R25 ;  /* 0x000000ffff097224 */ /* 0x000fe400078e0019 */
[----:B------:R-:W-:Y:S02]  /*1510*/  IMAD.MOV.U32 R12, RZ, RZ, R28 ;  /* 0x000000ffff0c7224 */ /* 0x000fe400078e001c */
[----:B------:R-:W-:-:S02]  /*1520*/  IMAD.MOV.U32 R15, RZ, RZ, R17 ;  /* 0x000000ffff0f7224 */ /* 0x000fc400078e0011 */
        /* <DEDUP_REMOVED lines=14> */
.L_x_32:
[C---:B------:R-:W-:Y:S01]  /*1610*/  R2UR UR4, R30.reuse ;  /* 0x000000001e0472ca */ /* 0x040fe200000e0000 */
[----:B------:R-:W-:Y:S01]  /*1620*/  IMAD.MOV.U32 R34, RZ, RZ, R24 ;  /* 0x000000ffff227224 */ /* 0x000fe200078e0018 */
[C---:B------:R-:W-:Y:S01]  /*1630*/  R2UR UR5, R31.reuse ;  /* 0x000000001f0572ca */ /* 0x040fe200000e0000 */
[----:B------:R-:W-:Y:S01]  /*1640*/  IMAD.MOV.U32 R3, RZ, RZ, 0x1 ;  /* 0x00000001ff037424 */ /* 0x000fe200078e00ff */
[----:B------:R-:W-:Y:S02]  /*1650*/  R2UR UR6, R30 ;  /* 0x000000001e0672ca */ /* 0x000fe400000e0000 */
[----:B------:R-:W-:Y:S02]  /*1660*/  R2UR UR7, R31 ;  /* 0x000000001f0772ca */ /* 0x000fe400000e0000 */
[----:B------:R-:W-:-:S03]  /*1670*/  MOV R35, R25 ;  /* 0x0000001900237202 */ /* 0x000fc60000000f00 */
[----:B------:R-:W-:-:S05]  /*1680*/  IMAD.WIDE R6, R18, 0x4, R34 ;  /* 0x0000000412067825 */ /* 0x000fca00078e0222 */
[----:B------:R0:W-:Y:S01]  /*1690*/  STG.E desc[UR4][R6.64+0x8], R17 ;  /* 0x0000081106007986 */ /* 0x0001e2000c101904 */
[----:B------:R-:W-:Y:S01]  /*16a0*/  VIADD R18, R18, 0x2 ;  /* 0x0000000212127836 */ /* 0x000fe20000000000 */
[----:B------:R-:W-:Y:S01]  /*16b0*/  MOV R25, R2 ;  /* 0x0000000200197202 */ /* 0x000fe20000000f00 */
        /* <DEDUP_REMOVED lines=11> */
.L_x_33:
[----:B------:R-:W-:Y:S05]  /*1770*/  WARPSYNC.ALL ;  /* 0x0000000000007948 */ /* 0x000fea0003800000 */
[----:B------:R-:W-:Y:S01]  /*1780*/  BAR.SYNC.DEFER_BLOCKING 0x0 ;  /* 0x0000000000007b1d */ /* 0x000fe20000010000 */
[----:B------:R-:W-:Y:S01]  /*1790*/  R2UR UR4, R30 ;  /* 0x000000001e0472ca */ /* 0x000fe200000e0000 */
[----:B------:R-:W-:Y:S01]  /*17a0*/  IMAD.WIDE R24, R24, 0x8, R26 ;  /* 0x0000000818187825 */ /* 0x000fe200078e021a */
[----:B------:R-:W-:-:S13]  /*17b0*/  R2UR UR5, R31 ;  /* 0x000000001f0572ca */ /* 0x000fda00000e0000 */
[----:B------:R0:W-:Y:S01]  /*17c0*/  STG.E.64 desc[UR4][R24.64], R34 ;  /* 0x0000002218007986 */ /* 0x0001e2000c101b04 */
[----:B------:R-:W-:Y:S05]  /*17d0*/  BRA `(.L_x_20) ;  /* 0x0000000c004c7947 */ /* 0x000fea0003800000 */
.L_x_30:
[----:B------:R-:W-:Y:S01]  /*17e0*/  R2UR UR4, R30 ;  /* 0x000000001e0472ca */ /* 0x000fe200000e0000 */
[----:B------:R-:W2:Y:S01]  /*17f0*/  LDL R7, [R1+0x70] ;  /* 0x0000700001077983 */ /* 0x000ea20000100800 */
[----:B------:R-:W-:-:S13]  /*1800*/  R2UR UR5, R31 ;  /* 0x000000001f0572ca */ /* 0x000fda00000e0000 */
[----:B------:R-:W3:Y:S01]  /*1810*/  LDG.E R4, desc[UR4][R34.64+-0x4] ;  /* 0xfffffc0422047981 */ /* 0x000ee2000c1e1900 */
[----:B------:R-:W-:-:S05]  /*1820*/  VIADD R8, R2, 0xffffffff ;  /* 0xffffffff02087836 */ /* 0x000fca0000000000 */
[----:B------:R-:W-:-:S05]  /*1830*/  IABS R3, R8 ;  /* 0x0000000800037213 */ /* 0x000fca0000000000 */
[----:B------:R-:W-:-:S04]  /*1840*/  IMAD.HI.U32 R0, R10, R3, RZ ;  /* 0x000000030a007227 */ /* 0x000fc800078e00ff */
[----:B------:R-:W-:-:S05]  /*1850*/  IMAD R0, R0, R11, R3 ;  /* 0x0000000b00007224 */ /* 0x000fca00078e0203 */
[----:B------:R-:W-:Y:S02]  /*1860*/  ISETP.GT.U32.AND P0, PT, R5, R0, PT ;  /* 0x000000000500720c */ /* 0x000fe40003f04070 */
[----:B------:R-:W-:-:S11]  /*1870*/  ISETP.GE.AND P2, PT, R8, RZ, PT ;  /* 0x000000ff0800720c */ /* 0x000fd60003f46270 */
[----:B------:R-:W-:-:S04]  /*1880*/  @!P0 IADD3 R0, PT, PT, R0, -R5, RZ ;  /* 0x8000000500008210 */ /* 0x000fc80007ffe0ff */
[----:B------:R-:W-:-:S13]  /*1890*/  ISETP.GT.U32.AND P0, PT, R5, R0, PT ;  /* 0x000000000500720c */ /* 0x000fda0003f04070 */
[----:B------:R-:W-:-:S04]  /*18a0*/  @!P0 IMAD.IADD R0, R0, 0x1, -R5 ;  /* 0x0000000100008824 */ /* 0x000fc800078e0a05 */
[----:B------:R-:W-:-:S05]  /*18b0*/  @!P2 IMAD.MOV R0, RZ, RZ, -R0 ;  /* 0x000000ffff00a224 */ /* 0x000fca00078e0a00 */
[----:B------:R-:W-:-:S04]  /*18c0*/  SEL R0, R9, R0, !P1 ;  /* 0x0000000009007207 */ /* 0x000fc80004800000 */
[----:B------:R-:W-:-:S04]  /*18d0*/  ISETP.GE.AND P0, PT, R0, RZ, PT ;  /* 0x000000ff0000720c */ /* 0x000fc80003f06270 */
[----:B------:R-:W-:-:S04]  /*18e0*/  ISETP.LE.OR P0, PT, R2, R37, !P0 ;  /* 0x000000250200720c */ /* 0x000fc80004703670 */
[----:B---3--:R-:W-:-:S04]  /*18f0*/  ISETP.NE.OR P0, PT, R15, R4, P0 ;  /* 0x000000040f00720c */ /* 0x008fc80000705670 */
[----:B--2---:R-:W-:-:S13]  /*1900*/  ISETP.EQ.OR P0, PT, R8, R7, P0 ;  /* 0x000000070800720c */ /* 0x004fda0000702670 */
[----:B------:R-:W-:Y:S05]  /*1910*/  @P0 BRA `(.L_x_34) ;  /* 0x0000000400340947 */ /* 0x000fea0003800000 */
[C---:B------:R-:W-:Y:S01]  /*1920*/  R2UR UR6, R30.reuse ;  /* 0x000000001e0672ca */ /* 0x040fe200000e0000 */
[----:B------:R-:W-:Y:S01]  /*1930*/  IMAD.MOV.U32 R11, RZ, RZ, R25 ;  /* 0x000000ffff0b7224 */ /* 0x000fe200078e0019 */
[C---:B------:R-:W-:Y:S01]  /*1940*/  R2UR UR7, R31.reuse ;  /* 0x000000001f0772ca */ /* 0x040fe200000e0000 */
[----:B------:R-:W-:Y:S01]  /*1950*/  IMAD.MOV.U32 R9, RZ, RZ, R2 ;  /* 0x000000ffff097224 */ /* 0x000fe200078e0002 */
[----:B------:R-:W-:Y:S01]  /*1960*/  R2UR UR8, R30 ;  /* 0x000000001e0872ca */ /* 0x000fe200000e0000 */
[----:B------:R-:W0:Y:S01]  /*1970*/  LDCU.64 UR4, c[0x4][0x88] ;  /* 0x01001100ff0477ac */ /* 0x000e220008000a00 */
[----:B------:R-:W-:Y:S01]  /*1980*/  R2UR UR9, R31 ;  /* 0x000000001f0972ca */ /* 0x000fe200000e0000 */
[----:B------:R-:W-:Y:S01]  /*1990*/  IMAD.MOV.U32 R7, RZ, RZ, R19 ;  /* 0x000000ffff077224 */ /* 0x000fe200078e0013 */
[----:B------:R-:W-:Y:S01]  /*19a0*/  MOV R10, R24 ;  /* 0x00000018000a7202 */ /* 0x000fe20000000f00 */
[----:B------:R1:W-:Y:S01]  /*19b0*/  STL.64 [R1+0x8], R8 ;  /* 0x0000080801007387 */ /* 0x0003e20000100a00 */
[----:B------:R-:W-:-:S02]  /*19c0*/  MOV R3, 0xffffffff ;  /* 0xffffffff00037802 */ /* 0x000fc40000000f00 */
[----:B------:R-:W-:Y:S01]  /*19d0*/  MOV R0, 0x0 ;  /* 0x0000000000007802 */ /* 0x000fe20000000f00 */
[----:B------:R-:W-:Y:S01]  /*19e0*/  IMAD.WIDE R10, R18, 0x4, R10 ;  /* 0x00000004120a7825 */ /* 0x000fe200078e020a */
[----:B------:R-:W-:Y:S02]  /*19f0*/  MOV R6, R22 ;  /* 0x0000001600067202 */ /* 0x000fe40000000f00 */
[----:B------:R1:W2:Y:S02]  /*1a00*/  LDC.64 R12, c[0x4][R0] ;  /* 0x01000000000c7b82 */ /* 0x0002a40000000a00 */
[----:B------:R1:W-:Y:S04]  /*1a10*/  STG.E desc[UR6][R10.64], R2 ;  /* 0x000000020a007986 */ /* 0x0003e8000c101906 */
[----:B------:R1:W-:Y:S01]  /*1a20*/  STG.E desc[UR8][R34.64], R3 ;  /* 0x0000000322007986 */ /* 0x0003e2000c101908 */
[----:B0-----:R-:W-:-:S02]  /*1a30*/  IMAD.U32 R4, RZ, RZ, UR4 ;  /* 0x00000004ff047e24 */ /* 0x001fc4000f8e00ff */
[----:B------:R-:W-:-:S07]  /*1a40*/  IMAD.U32 R5, RZ, RZ, UR5 ;  /* 0x00000005ff057e24 */ /* 0x000fce000f8e00ff */
[----:B------:R-:W-:-:S07]  /*1a50*/  LEPC R20, `(.L_x_35) ;  /* 0x000000001014794e */ /* 0x000fce0000000000 */
[----:B-12---:R-:W-:Y:S05]  /*1a60*/  CALL.ABS.NOINC R12 ;  /* 0x000000000c007343 */ /* 0x006fea0003c00000 */
.L_x_35:
[----:B------:R-:W-:Y:S02]  /*1a70*/  IMAD.MOV.U32 R3, RZ, RZ, R2 ;  /* 0x000000ffff037224 */ /* 0x000fe400078e0002 */
[----:B------:R-:W-:Y:S01]  /*1a80*/  HFMA2 R21, -RZ, RZ, 0, 0 ;  /* 0x00000000ff157431 */ /* 0x000fe200000001ff */
[----:B------:R-:W-:Y:S01]  /*1a90*/  MOV R4, R32 ;  /* 0x0000002000047202 */ /* 0x000fe20000000f00 */
[----:B------:R-:W-:Y:S01]  /*1aa0*/  IMAD.MOV.U32 R5, RZ, RZ, R33 ;  /* 0x000000ffff057224 */ /* 0x000fe200078e0021 */
[----:B------:R-:W-:Y:S01]  /*1ab0*/  MOV R11, R37 ;  /* 0x00000025000b7202 */ /* 0x000fe20000000f00 */
[----:B------:R0:W-:Y:S01]  /*1ac0*/  STL.64 [R1], R2 ;  /* 0x0000000201007387 */ /* 0x0001e20000100a00 */
[----:B------:R-:W-:Y:S01]  /*1ad0*/  IMAD.MOV.U32 R10, RZ, RZ, R16 ;  /* 0x000000ffff0a7224 */ /* 0x000fe200078e0010 */
[----:B------:R-:W-:Y:S01]  /*1ae0*/  MOV R7, R27 ;  /* 0x0000001b00077202 */ /* 0x000fe20000000f00 */
[----:B------:R-:W-:Y:S01]  /*1af0*/  VIADD R14, R18, 0x1 ;  /* 0x00000001120e7836 */ /* 0x000fe20000000000 */
[----:B------:R-:W-:Y:S01]  /*1b00*/  MOV R12, R28 ;  /* 0x0000001c000c7202 */ /* 0x000fe20000000f00 */
[----:B------:R-:W-:Y:S01]  /*1b10*/  IMAD.MOV.U32 R6, RZ, RZ, R26 ;  /* 0x000000ffff067224 */ /* 0x000fe200078e001a */
[----:B------:R-:W-:Y:S01]  /*1b20*/  MOV R20, 0x1b80 ;  /* 0x00001b8000147802 */ /* 0x000fe20000000f00 */
[----:B------:R-:W-:-:S02]  /*1b30*/  IMAD.MOV.U32 R8, RZ, RZ, R24 ;  /* 0x000000ffff087224 */ /* 0x000fc400078e0018 */
[----:B------:R-:W-:Y:S02]  /*1b40*/  IMAD.MOV.U32 R9, RZ, RZ, R25 ;  /* 0x000000ffff097224 */ /* 0x000fe400078e0019 */
[----:B------:R-:W-:Y:S02]  /*1b50*/  IMAD.MOV.U32 R13, RZ, RZ, R29 ;  /* 0x000000ffff0d7224 */ /* 0x000fe400078e001d */
[----:B0-----:R-:W-:-:S07]  /*1b60*/  IMAD.MOV.U32 R15, RZ, RZ, R17 ;  /* 0x000000ffff0f7224 */ /* 0x001fce00078e0011 */
[----:B------:R-:W-:Y:S05]  /*1b70*/  CALL.REL.NOINC `($_Z26kernelEncontrarCaminosBackPiPS_S_iiS_ii$_Z13backtrackingAPiPS_S_iiS_iibiiiiibi) ;  /* 0xffffffe400fc7944 */ /* 0x000fea0003c3ffff */
[----:B------:R-:W-:Y:S01]  /*1b80*/  MOV R16, 0x0 ;  /* 0x0000000000107802 */ /* 0x000fe20000000f00 */
[----:B------:R0:W-:Y:S01]  /*1b90*/  STL [R1+0x8], R2 ;  /* 0x0000080201007387 */ /* 0x0001e20000100800 */
[----:B------:R-:W1:Y:S01]  /*1ba0*/  LDCU.64 UR4, c[0x4][0x60] ;  /* 0x01000c00ff0477ac */ /* 0x000e620008000a00 */
[----:B------:R-:W-:Y:S01]  /*1bb0*/  MOV R6, R22 ;  /* 0x0000001600067202 */ /* 0x000fe20000000f00 */
[----:B------:R0:W2:Y:S01]  /*1bc0*/  LDC.64 R8, c[0x4][R16] ;  /* 0x0100000010087b82 */ /* 0x0000a20000000a00 */
[----:B------:R-:W-:Y:S02]  /*1bd0*/  IMAD.MOV.U32 R7, RZ, RZ, R19 ;  /* 0x000000ffff077224 */ /* 0x000fe400078e0013 */
[----:B-1----:R-:W-:Y:S02]  /*1be0*/  IMAD.U32 R4, RZ, RZ, UR4 ;  /* 0x00000004ff047e24 */ /* 0x002fe4000f8e00ff */
[----:B0-----:R-:W-:-:S07]  /*1bf0*/  IMAD.U32 R5, RZ, RZ, UR5 ;  /* 0x00000005ff057e24 */ /* 0x001fce000f8e00ff */
[----:B------:R-:W-:-:S07]  /*1c00*/  LEPC R20, `(.L_x_36) ;  /* 0x000000001014794e */ /* 0x000fce0000000000 */
[----:B--2---:R-:W-:Y:S05]  /*1c10*/  CALL.ABS.NOINC R8 ;  /* 0x0000000008007343 */ /* 0x004fea0003c00000 */
.L_x_36:
        /* <DEDUP_REMOVED lines=19> */
[----:B--23--:R1:W-:Y:S06]  /*1d50*/  STL.64 [R1+0x8], R24 ;  /* 0x0000081801007387 */ /* 0x00c3ec0000100a00 */
[----:B------:R-:W-:-:S07]  /*1d60*/  LEPC R20, `(.L_x_37) ;  /* 0x000000001014794e */ /* 0x000fce0000000000 */
[----:B-1----:R-:W-:Y:S05]  /*1d70*/  CALL.ABS.NOINC R8 ;  /* 0x0000000008007343 */ /* 0x002fea0003c00000 */
.L_x_37:
[----:B------:R-:W-:Y:S05]  /*1d80*/  WARPSYNC.ALL ;  /* 0x0000000000007948 */ /* 0x000fea0003800000 */
[----:B------:R-:W-:Y:S01]  /*1d90*/  BAR.SYNC.DEFER_BLOCKING 0x0 ;  /* 0x0000000000007b1d */ /* 0x000fe20000010000 */
[----:B------:R-:W-:Y:S01]  /*1da0*/  R2UR UR4, R30 ;  /* 0x000000001e0472ca */ /* 0x000fe200000e0000 */
[----:B------:R-:W-:Y:S01]  /*1db0*/  IMAD.WIDE R24, R24, 0x8, R26 ;  /* 0x0000000818187825 */ /* 0x000fe200078e021a */
[----:B------:R-:W-:-:S13]  /*1dc0*/  R2UR UR5, R31 ;  /* 0x000000001f0572ca */ /* 0x000fda00000e0000 */
[----:B------:R2:W-:Y:S01]  /*1dd0*/  STG.E.64 desc[UR4][R24.64], R32 ;  /* 0x0000002018007986 */ /* 0x0005e2000c101b04 */
[----:B------:R-:W-:Y:S05]  /*1de0*/  BRA `(.L_x_20) ;  /* 0x0000000400c87947 */ /* 0x000fea0003800000 */
.L_x_34:
[----:B------:R-:W-:Y:S01]  /*1df0*/  R2UR UR4, R30 ;  /* 0x000000001e0472ca */ /* 0x000fe200000e0000 */
[----:B------:R-:W-:Y:S01]  /*1e00*/  IMAD.IADD R8, R2, 0x1, -R37 ;  /* 0x0000000102087824 */ /* 0x000fe200078e0a25 */
[----:B------:R-:W-:Y:S01]  /*1e10*/  R2UR UR5, R31 ;  /* 0x000000001f0572ca */ /* 0x000fe200000e0000 */
[----:B------:R-:W-:Y:S01]  /*1e20*/  IMAD.MOV.U32 R5, RZ, RZ, R33 ;  /* 0x000000ffff057224 */ /* 0x000fe200078e0021 */
[----:B------:R-:W-:Y:S01]  /*1e30*/  MOV R4, R32 ;  /* 0x0000002000047202 */ /* 0x000fe20000000f00 */
[----:B------:R-:W2:Y:S04]  /*1e40*/  LDL R3, [R1+0x70] ;  /* 0x0000700001037983 */ /* 0x000ea80000100800 */
[----:B------:R-:W-:-:S06]  /*1e50*/  IMAD.WIDE R4, R8, 0x4, R4 ;  /* 0x0000000408047825 */ /* 0x000fcc00078e0204 */
[----:B------:R-:W3:Y:S01]  /*1e60*/  LDG.E R4, desc[UR4][R4.64] ;  /* 0x0000000404047981 */ /* 0x000ee2000c1e1900 */
[----:B--2---:R-:W-:-:S04]  /*1e70*/  ISETP.NE.AND P0, PT, R8, R3, PT ;  /* 0x000000030800720c */ /* 0x004fc80003f05270 */
[----:B------:R-:W-:-:S04]  /*1e80*/  ISETP.LT.OR P0, PT, R2, R37, !P0 ;  /* 0x000000250200720c */ /* 0x000fc80004701670 */
[----:B---3--:R-:W-:-:S13]  /*1e90*/  ISETP.NE.OR P0, PT, R15, R4, P0 ;  /* 0x000000040f00720c */ /* 0x008fda0000705670 */
[----:B------:R-:W-:Y:S05]  /*1ea0*/  @P0 BRA `(.L_x_38) ;  /* 0x0000000400480947 */ /* 0x000fea0003800000 */
[----:B------:R-:W0:Y:S01]  /*1eb0*/  LDCU UR4, c[0x0][0x2f8] ;  /* 0x00005f00ff0477ac */ /* 0x000e220008000800 */
[C---:B------:R-:W-:Y:S01]  /*1ec0*/  R2UR UR6, R30.reuse ;  /* 0x000000001e0672ca */ /* 0x040fe200000e0000 */
[----:B------:R-:W-:Y:S01]  /*1ed0*/  IMAD.MOV.U32 R10, RZ, RZ, R24 ;  /* 0x000000ffff0a7224 */ /* 0x000fe200078e0018 */
[C---:B------:R-:W-:Y:S01]  /*1ee0*/  R2UR UR7, R31.reuse ;  /* 0x000000001f0772ca */ /* 0x040fe200000e0000 */
[----:B------:R-:W-:Y:S01]  /*1ef0*/  IMAD.MOV.U32 R9, RZ, RZ, R2 ;  /* 0x000000ffff097224 */ /* 0x000fe200078e0002 */
[----:B------:R-:W-:Y:S01]  /*1f00*/  R2UR UR8, R30 ;  /* 0x000000001e0872ca */ /* 0x000fe200000e0000 */
[----:B------:R-:W-:Y:S01]  /*1f10*/  IMAD.MOV.U32 R7, RZ, RZ, R19 ;  /* 0x000000ffff077224 */ /* 0x000fe200078e0013 */
[----:B------:R-:W-:Y:S02]  /*1f20*/  R2UR UR9, R31 ;  /* 0x000000001f0972ca */ /* 0x000fe400000e0000 */
[----:B------:R-:W-:Y:S02]  /*1f30*/  MOV R11, R25 ;  /* 0x00000019000b7202 */ /* 0x000fe40000000f00 */
[----:B------:R-:W-:-:S02]  /*1f40*/  MOV R3, 0xffffffff ;  /* 0xffffffff00037802 */ /* 0x000fc40000000f00 */
[----:B------:R-:W-:Y:S01]  /*1f50*/  MOV R0, 0x0 ;  /* 0x0000000000007802 */ /* 0x000fe20000000f00 */
[----:B------:R-:W-:Y:S01]  /*1f60*/  IMAD.WIDE R10, R18, 0x4, R10 ;  /* 0x00000004120a7825 */ /* 0x000fe200078e020a */
[----:B------:R-:W-:Y:S02]  /*1f70*/  MOV R6, R22 ;  /* 0x0000001600067202 */ /* 0x000fe40000000f00 */
[----:B------:R1:W2:Y:S01]  /*1f80*/  LDC.64 R14, c[0x4][R0] ;  /* 0x01000000000e7b82 */ /* 0x0002a20000000a00 */
[----:B0-----:R-:W-:Y:S01]  /*1f90*/  VIADD R13, R22, -UR4 ;  /* 0x80000004160d7c36 */ /* 0x001fe20008000000 */
[----:B------:R1:W-:Y:S01]  /*1fa0*/  STG.E desc[UR6][R10.64], R2 ;  /* 0x000000020a007986 */ /* 0x0003e2000c101906 */
[----:B------:R-:W0:Y:S03]  /*1fb0*/  LDCU.64 UR4, c[0x4][0x90] ;  /* 0x01001200ff0477ac */ /* 0x000e260008000a00 */
[----:B------:R1:W-:Y:S04]  /*1fc0*/  STL.64 [R13], R8 ;  /* 0x000000080d007387 */ /* 0x0003e80000100a00 */
[----:B------:R1:W-:Y:S04]  /*1fd0*/  STL [R13+0x8], R2 ;  /* 0x000008020d007387 */ /* 0x0003e80000100800 */
[----:B------:R1:W-:Y:S01]  /*1fe0*/  STG.E desc[UR8][R34.64], R3 ;  /* 0x0000000322007986 */ /* 0x0003e2000c101908 */
[----:B0-----:R-:W-:-:S02]  /*1ff0*/  IMAD.U32 R4, RZ, RZ, UR4 ;  /* 0x00000004ff047e24 */ /* 0x001fc4000f8e00ff */
[----:B------:R-:W-:-:S07]  /*2000*/  IMAD.U32 R5, RZ, RZ, UR5 ;  /* 0x00000005ff057e24 */ /* 0x000fce000f8e00ff */
[----:B------:R-:W-:-:S07]  /*2010*/  LEPC R20, `(.L_x_39) ;  /* 0x000000001014794e */ /* 0x000fce0000000000 */
[----:B-12---:R-:W-:Y:S05]  /*2020*/  CALL.ABS.NOINC R14 ;  /* 0x000000000e007343 */ /* 0x006fea0003c00000 */
.L_x_39:
        /* <DEDUP_REMOVED lines=17> */
[----:B------:R-:W0:Y:S01]  /*2140*/  LDCU UR4, c[0x0][0x2f8] ;  /* 0x00005f00ff0477ac */ /* 0x000e220008000800 */
[----:B------:R-:W-:Y:S01]  /*2150*/  MOV R16, 0x0 ;  /* 0x0000000000107802 */ /* 0x000fe20000000f00 */
[----:B------:R-:W-:Y:S02]  /*2160*/  IMAD.MOV.U32 R6, RZ, RZ, R22 ;  /* 0x000000ffff067224 */ /* 0x000fe400078e0016 */
[----:B------:R-:W-:Y:S01]  /*2170*/  IMAD.MOV.U32 R7, RZ, RZ, R19 ;  /* 0x000000ffff077224 */ /* 0x000fe200078e0013 */
[----:B------:R1:W2:Y:S01]  /*2180*/  LDC.64 R8, c[0x4][R16] ;  /* 0x0100000010087b82 */ /* 0x0002a20000000a00 */
[----:B0-----:R-:W-:Y:S01]  /*2190*/  VIADD R33, R22, -UR4 ;  /* 0x8000000416217c36 */ /* 0x001fe20008000000 */
[----:B------:R-:W0:Y:S04]  /*21a0*/  LDCU.64 UR4, c[0x4][0x60] ;  /* 0x01000c00ff0477ac */ /* 0x000e280008000a00 */
[----:B------:R1:W-:Y:S01]  /*21b0*/  STL [R33], R2 ;  /* 0x0000000221007387 */ /* 0x0003e20000100800 */
[----:B0-----:R-:W-:Y:S01]  /*21c0*/  IMAD.U32 R4, RZ, RZ, UR4 ;  /* 0x00000004ff047e24 */ /* 0x001fe2000f8e00ff */
[----:B-1----:R-:W-:-:S07]  /*21d0*/  MOV R5, UR5 ;  /* 0x0000000500057c02 */ /* 0x002fce0008000f00 */
[----:B------:R-:W-:-:S07]  /*21e0*/  LEPC R20, `(.L_x_40) ;  /* 0x000000001014794e */ /* 0x000fce0000000000 */
[----:B--2---:R-:W-:Y:S05]  /*21f0*/  CALL.ABS.NOINC R8 ;  /* 0x0000000008007343 */ /* 0x004fea0003c00000 */
.L_x_40:
[C---:B------:R-:W-:Y:S01]  /*2200*/  R2UR UR4, R30.reuse ;  /* 0x000000001e0472ca */ /* 0x040fe200000e0000 */
[----:B------:R-:W-:Y:S01]  /*2210*/  IMAD.MOV.U32 R35, RZ, RZ, R25 ;  /* 0x000000ffff237224 */ /* 0x000fe200078e0019 */
[C---:B------:R-:W-:Y:S01]  /*2220*/  R2UR UR5, R31.reuse ;  /* 0x000000001f0572ca */ /* 0x040fe200000e0000 */
[----:B------:R-:W-:Y:S01]  /*2230*/  IMAD.MOV.U32 R3, RZ, RZ, 0x1 ;  /* 0x00000001ff037424 */ /* 0x000fe200078e00ff */
[----:B------:R-:W-:Y:S02]  /*2240*/  R2UR UR6, R30 ;  /* 0x000000001e0672ca */ /* 0x000fe400000e0000 */
[----:B------:R-:W-:Y:S02]  /*2250*/  R2UR UR7, R31 ;  /* 0x000000001f0772ca */ /* 0x000fe400000e0000 */
[----:B------:R-:W-:-:S05]  /*2260*/  MOV R34, R24 ;  /* 0x0000001800227202 */ /* 0x000fca0000000f00 */
[----:B------:R-:W-:-:S05]  /*2270*/  IMAD.WIDE R6, R18, 0x4, R34 ;  /* 0x0000000412067825 */ /* 0x000fca00078e0222 */
[----:B------:R0:W-:Y:S01]  /*2280*/  STG.E desc[UR4][R6.64+0x8], R17 ;  /* 0x0000081106007986 */ /* 0x0001e2000c101904 */
[----:B------:R-:W-:Y:S01]  /*2290*/  IADD3 R18, PT, PT, R18, 0x2, RZ ;  /* 0x0000000212127810 */ /* 0x000fe20007ffe0ff */
[----:B------:R-:W-:Y:S01]  /*22a0*/  IMAD.MOV.U32 R25, RZ, RZ, R2 ;  /* 0x000000ffff197224 */ /* 0x000fe200078e0002 */
[----:B------:R1:W2:Y:S01]  /*22b0*/  LDC.64 R8, c[0x4][R16] ;  /* 0x0100000010087b82 */ /* 0x0002a20000000a00 */
[----:B------:R-:W3:Y:S01]  /*22c0*/  ATOMG.E.ADD.STRONG.GPU PT, R24, desc[UR6][R28.64], R3 ;  /* 0x800000031c1879a8 */ /* 0x000ee200081ef106 */
[----:B------:R-:W4:Y:S03]  /*22d0*/  LDCU.64 UR4, c[0x4][0x68] ;  /* 0x01000d00ff0477ac */ /* 0x000f260008000a00 */
[----:B------:R1:W-:Y:S01]  /*22e0*/  STL [R33+0x8], R18 ;  /* 0x0000081221007387 */ /* 0x0003e20000100800 */
[----:B0-----:R-:W-:Y:S02]  /*22f0*/  IMAD.MOV.U32 R6, RZ, RZ, R22 ;  /* 0x000000ffff067224 */ /* 0x001fe400078e0016 */
[----:B------:R-:W-:-:S02]  /*2300*/  IMAD.MOV.U32 R7, RZ, RZ, R19 ;  /* 0x000000ffff077224 */ /* 0x000fc400078e0013 */
[----:B----4-:R-:W-:Y:S01]  /*2310*/  IMAD.U32 R4, RZ, RZ, UR4 ;  /* 0x00000004ff047e24 */ /* 0x010fe2000f8e00ff */
[----:B------:R-:W-:Y:S01]  /*2320*/  MOV R5, UR5 ;  /* 0x0000000500057c02 */ /* 0x000fe20008000f00 */
[----:B--23--:R1:W-:Y:S06]  /*2330*/  STL.64 [R33], R24 ;  /* 0x0000001821007387 */ /* 0x00c3ec0000100a00 */
[----:B------:R-:W-:-:S07]  /*2340*/  LEPC R20, `(.L_x_41) ;  /* 0x000000001014794e */ /* 0x000fce0000000000 */
[----:B-1----:R-:W-:Y:S05]  /*2350*/  CALL.ABS.NOINC R8 ;  /* 0x0000000008007343 */ /* 0x002fea0003c00000 */
.L_x_41:
[----:B------:R-:W-:Y:S05]  /*2360*/  WARPSYNC.ALL ;  /* 0x0000000000007948 */ /* 0x000fea0003800000 */
[----:B------:R-:W-:Y:S01]  /*2370*/  BAR.SYNC.DEFER_BLOCKING 0x0 ;  /* 0x0000000000007b1d */ /* 0x000fe20000010000 */
[----:B------:R-:W-:Y:S01]  /*2380*/  R2UR UR4, R30 ;  /* 0x000000001e0472ca */ /* 0x000fe200000e0000 */
[----:B------:R-:W-:Y:S01]  /*2390*/  IMAD.WIDE R24, R24, 0x8, R26 ;  /* 0x0000000818187825 */ /* 0x000fe200078e021a */
[----:B------:R-:W-:-:S13]  /*23a0*/  R2UR UR5, R31 ;  /* 0x000000001f0572ca */ /* 0x000fda00000e0000 */
[----:B------:R3:W-:Y:S01]  /*23b0*/  STG.E.64 desc[UR4][R24.64], R34 ;  /* 0x0000002218007986 */ /* 0x0007e2000c101b04 */
[----:B------:R-:W-:Y:S05]  /*23c0*/  BRA `(.L_x_20) ;  /* 0x0000000000507947 */ /* 0x000fea0003800000 */
.L_x_38:
[----:B------:R-:W0:Y:S01]  /*23d0*/  LDCU UR4, c[0x0][0x2f8] ;  /* 0x00005f00ff0477ac */ /* 0x000e220008000800 */
[----:B------:R-:W-:Y:S01]  /*23e0*/  MOV R0, 0x0 ;  /* 0x0000000000007802 */ /* 0x000fe20000000f00 */
[----:B------:R1:W5:Y:S01]  /*23f0*/  LDL R17, [R1+0x70] ;  /* 0x0000700001117983 */ /* 0x0003620000100800 */
[----:B------:R-:W-:Y:S01]  /*2400*/  MOV R6, R22 ;  /* 0x0000001600067202 */ /* 0x000fe20000000f00 */
[----:B------:R-:W-:Y:S01]  /*2410*/  IMAD.MOV.U32 R7, RZ, RZ, R19 ;  /* 0x000000ffff077224 */ /* 0x000fe200078e0013 */
[----:B------:R1:W2:Y:S01]  /*2420*/  LDC.64 R8, c[0x4][R0] ;  /* 0x0100000000087b82 */ /* 0x0002a20000000a00 */
[----:B0-----:R-:W-:Y:S01]  /*2430*/  IADD3 R3, PT, PT, R22, -UR4, RZ ;  /* 0x8000000416037c10 */ /* 0x001fe2000fffe0ff */
[----:B------:R-:W0:Y:S04]  /*2440*/  LDCU.64 UR4, c[0x4][0x98] ;  /* 0x01001300ff0477ac */ /* 0x000e280008000a00 */
[----:B------:R1:W-:Y:S01]  /*2450*/  STL [R3], R2 ;  /* 0x0000000203007387 */ /* 0x0003e20000100800 */
[----:B0-----:R-:W-:-:S02]  /*2460*/  IMAD.U32 R4, RZ, RZ, UR4 ;  /* 0x00000004ff047e24 */ /* 0x001fc4000f8e00ff */
[----:B-1----:R-:W-:-:S07]  /*2470*/  IMAD.U32 R5, RZ, RZ, UR5 ;  /* 0x00000005ff057e24 */ /* 0x002fce000f8e00ff */
[----:B------:R-:W-:-:S07]  /*2480*/  LEPC R20, `(.L_x_42) ;  /* 0x000000001014794e */ /* 0x000fce0000000000 */
[----:B--2--5:R-:W-:Y:S05]  /*2490*/  CALL.ABS.NOINC R8 ;  /* 0x0000000008007343 */ /* 0x024fea0003c00000 */
.L_x_42:
[----:B------:R-:W-:Y:S01]  /*24a0*/  R2UR UR4, R30 ;  /* 0x000000001e0472ca */ /* 0x000fe200000e0000 */
[----:B------:R-:W-:Y:S01]  /*24b0*/  IMAD.MOV.U32 R2, RZ, RZ, R32 ;  /* 0x000000ffff027224 */ /* 0x000fe200078e0020 */
[----:B------:R-:W-:Y:S02]  /*24c0*/  R2UR UR5, R31 ;  /* 0x000000001f0572ca */ /* 0x000fe400000e0000 */
[----:B------:R-:W-:-:S03]  /*24d0*/  MOV R3, R33 ;  /* 0x0000002100037202 */ /* 0x000fc60000000f00 */
[----:B------:R-:W-:-:S08]  /*24e0*/  IMAD.WIDE R2, R17, 0x4, R2 ;  /* 0x0000000411027825 */ /* 0x000fd000078e0202 */
[----:B------:R-:W2:Y:S04]  /*24f0*/  LDG.E R3, desc[UR4][R2.64] ;  /* 0x0000000402037981 */ /* 0x000ea8000c1e1900 */
[----:B--2---:R4:W-:Y:S02]  /*2500*/  STG.E desc[UR4][R34.64], R3 ;  /* 0x0000000322007986 */ /* 0x0049e4000c101904 */
.L_x_20:
[----:B------:R-:W-:Y:S05]  /*2510*/  BSYNC B6 ;  /* 0x0000000000067941 */ /* 0x000fea0003800000 */
.L_x_19:
[----:B------:R-:W4:Y:S01]  /*2520*/  LDL R20, [R1+0x2c] ;  /* 0x00002c0001147983 */ /* 0x000f220000100800 */
[----:B------:R5:W-:Y:S05]  /*2530*/  BMOV.32 B6, R23 ;  /* 0x0000001706007356 */ /* 0x000bea0000000000 */
[----:B------:R-:W4:Y:S04]  /*2540*/  LDL R21, [R1+0x30] ;  /* 0x0000300001157983 */ /* 0x000f280000100800 */
[----:B------:R-:W4:Y:S04]  /*2550*/  LDL R2, [R1+0x18] ;  /* 0x0000180001027983 */ /* 0x000f280000100800 */
[----:B0-----:R-:W4:Y:S04]  /*2560*/  LDL R16, [R1+0x1c] ;  /* 0x00001c0001107983 */ /* 0x001f280000100800 */
[----:B------:R-:W4:Y:S04]  /*2570*/  LDL R17, [R1+0x20] ;  /* 0x0000200001117983 */ /* 0x000f280000100800 */
[----:B------:R-:W4:Y:S04]  /*2580*/  LDL R18, [R1+0x24] ;  /* 0x0000240001127983 */ /* 0x000f280000100800 */
[----:B------:R-:W4:Y:S04]  /*2590*/  LDL R19, [R1+0x28] ;  /* 0x0000280001137983 */ /* 0x000f280000100800 */
[----:B------:R-:W4:Y:S04]  /*25a0*/  LDL R22, [R1+0x34] ;  /* 0x0000340001167983 */ /* 0x000f280000100800 */
[----:B-----5:R-:W4:Y:S04]  /*25b0*/  LDL R23, [R1+0x38] ;  /* 0x0000380001177983 */ /* 0x020f280000100800 */
[----:B-123--:R-:W4:Y:S04]  /*25c0*/  LDL R24, [R1+0x3c] ;  /* 0x00003c0001187983 */ /* 0x00ef280000100800 */
[----:B------:R-:W4:Y:S04]  /*25d0*/  LDL R25, [R1+0x40] ;  /* 0x0000400001197983 */ /* 0x000f280000100800 */
        /* <DEDUP_REMOVED lines=9> */
[----:B------:R0:W4:Y:S02]  /*2670*/  LDL R39, [R1+0x68] ;  /* 0x0000680001277983 */ /* 0x0001240000100800 */
[----:B0-----:R-:W-:Y:S01]  /*2680*/  VIADD R1, R1, 0x70 ;  /* 0x0000007001017836 */ /* 0x001fe20000000000 */
[----:B----4-:R-:W-:Y:S06]  /*2690*/  RET.REL.NODEC R20 `(_Z26kernelEncontrarCaminosBackPiPS_S_iiS_ii) ;  /* 0xffffffd814587950 */ /* 0x010fec0003c3ffff */
.L_x_43:
        /* <DEDUP_REMOVED lines=14> */
.L_x_56:


//--------------------- .text._Z20kernelGenerarTableroPiii --------------------------
	.section	.text._Z20kernelGenerarTableroPiii,"ax",@progbits
	.align	128
        .global         _Z20kernelGenerarTableroPiii
        .type           _Z20kernelGenerarTableroPiii,@function
        .size           _Z20kernelGenerarTableroPiii,(.L_x_59 - _Z20kernelGenerarTableroPiii)
        .other          _Z20kernelGenerarTableroPiii,@"STO_CUDA_ENTRY STV_DEFAULT"
_Z20kernelGenerarTableroPiii:
.text._Z20kernelGenerarTableroPiii:
[----:B------:R-:W0:Y:S08]  /*0000*/  LDC R1, c[0x0][0x37c] ;  /* 0x0000df00ff017b82 */ /* 0x000e300000000800 */
[----:B------:R-:W1:Y:S01]  /*0010*/  LDC R0, c[0x0][0x388] ;  /* 0x0000e200ff007b82 */ /* 0x000e620000000800 */
[----:B------:R-:W2:Y:S01]  /*0020*/  S2R R11, SR_TID.X ;  /* 0x00000000000b7919 */ /* 0x000ea20000002100 */
[----:B------:R-:W-:Y:S01]  /*0030*/  IMAD.MOV.U32 R9, RZ, RZ, -0x266e14b1 ;  /* 0xd991eb4fff097424 */ /* 0x000fe200078e00ff */
[----:B------:R-:W3:Y:S01]  /*0040*/  LDCU.64 UR6, c[0x0][0x358] ;  /* 0x00006b00ff0677ac */ /* 0x000ee20008000a00 */
[----:B0-----:R-:W-:Y:S01]  /*0050*/  VIADD R1, R1, 0xffffffd0 ;  /* 0xffffffd001017836 */ /* 0x001fe20000000000 */
[----:B------:R-:W-:Y:S03]  /*0060*/  BSSY.RECONVERGENT B0, `(.L_x_44) ;  /* 0x000025f000007945 */ /* 0x000fe60003800200 */
[----:B------:R-:W2:Y:S08]  /*0070*/  S2UR UR4, SR_CTAID.X ;  /* 0x00000000000479c3 */ /* 0x000eb00000002500 */
[----:B------:R-:W2:Y:S01]  /*0080*/  LDC R8, c[0x0][0x360] ;  /* 0x0000d800ff087b82 */ /* 0x000ea20000000800 */
[----:B-1----:R-:W-:-:S02]  /*0090*/  ISETP.GT.AND P0, PT, R0, -0x1, PT ;  /* 0xffffffff0000780c */ /* 0x002fc40003f04270 */
[----:B------:R-:W-:Y:S02]  /*00a0*/  LOP3.LUT R0, R0, 0xaad26b49, RZ, 0x3c, !PT ;  /* 0xaad26b4900007812 */ /* 0x000fe400078e3cff */
[----:B------:R-:W-:-:S03]  /*00b0*/  SEL R9, R9, 0x8bf16996, P0 ;  /* 0x8bf1699609097807 */ /* 0x000fc60000000000 */
[----:B------:R-:W-:Y:S01]  /*00c0*/  IMAD R0, R0, 0x4182bed5, RZ ;  /* 0x4182bed500007824 */ /* 0x000fe200078e02ff */
[C---:B------:R-:W-:Y:S01]  /*00d0*/  LOP3.LUT R4, R9.reuse, 0x5491333, RZ, 0x3c, !PT ;  /* 0x0549133309047812 */ /* 0x040fe200078e3cff */
[C---:B------:R-:W-:Y:S02]  /*00e0*/  VIADD R7, R9.reuse, 0x1f123bb5 ;  /* 0x1f123bb509077836 */ /* 0x040fe40000000000 */
[C---:B------:R-:W-:Y:S01]  /*00f0*/  VIADD R5, R0.reuse, 0x583f19 ;  /* 0x00583f1900057836 */ /* 0x040fe20000000000 */
[C---:B------:R-:W-:Y:S01]  /*0100*/  LOP3.LUT R6, R0.reuse, 0x159a55e5, RZ, 0x3c, !PT ;  /* 0x159a55e500067812 */ /* 0x040fe200078e3cff */
[----:B------:R-:W-:Y:S01]  /*0110*/  VIADD R3, R0, 0x75bcd15 ;  /* 0x075bcd1500037836 */ /* 0x000fe20000000000 */
[----:B------:R-:W-:Y:S02]  /*0120*/  IADD3 R2, PT, PT, R9, 0x64f0c9, R0 ;  /* 0x0064f0c909027810 */ /* 0x000fe40007ffe000 */
[----:B------:R0:W-:Y:S01]  /*0130*/  STL.64 [R1+0x10], R4 ;  /* 0x0000100401007387 */ /* 0x0001e20000100a00 */
[----:B--2---:R-:W-:-:S03]  /*0140*/  IMAD R0, R8, UR4, R11 ;  /* 0x0000000408007c24 */ /* 0x004fc6000f8e020b */
[----:B------:R0:W-:Y:S02]  /*0150*/  STL.64 [R1+0x8], R6 ;  /* 0x0000080601007387 */ /* 0x0001e40000100a00 */
[----:B------:R-:W-:Y:S02]  /*0160*/  ISETP.NE.AND P0, PT, R0, RZ, PT ;  /* 0x000000ff0000720c */ /* 0x000fe40003f05270 */
[----:B------:R0:W-:Y:S01]  /*0170*/  STL.64 [R1], R2 ;  /* 0x0000000201007387 */ /* 0x0001e20000100a00 */
[----:B------:R-:W-:-:S10]  /*0180*/  SHF.R.S32.HI R8, RZ, 0x1f, R0 ;  /* 0x0000001fff087819 */ /* 0x000fd40000011400 */
[----:B---3--:R-:W-:Y:S05]  /*0190*/  @!P0 BRA `(.L_x_45) ;  /* 0x00000024002c8947 */ /* 0x008fea0003800000 */
[----:B------:R-:W-:Y:S02]  /*01a0*/  IMAD.MOV.U32 R13, RZ, RZ, R8 ;  /* 0x000000ffff0d7224 */ /* 0x000fe400078e0008 */
[----:B------:R-:W-:Y:S02]  /*01b0*/  IMAD.MOV.U32 R11, RZ, RZ, RZ ;  /* 0x000000ffff0b7224 */ /* 0x000fe400078e00ff */
[----:B------:R-:W-:-:S07]  /*01c0*/  IMAD.MOV.U32 R10, RZ, RZ, R0 ;  /* 0x000000ffff0a7224 */ /* 0x000fce00078e0000 */
.L_x_54:
[----:B0-----:R-:W-:Y:S01]  /*01d0*/  LOP3.LUT R2, R10, 0x3, RZ, 0xc0, !PT ;  /* 0x000000030a027812 */ /* 0x001fe200078ec0ff */
[----:B------:R-:W-:Y:S03]  /*01e0*/  BSSY.RECONVERGENT B1, `(.L_x_46) ;  /* 0x0000240000017945 */ /* 0x000fe60003800200 */
[----:B------:R-:W-:-:S04]  /*01f0*/  ISETP.NE.U32.AND P0, PT, R2, RZ, PT ;  /* 0x000000ff0200720c */ /* 0x000fc80003f05070 */
[----:B------:R-:W-:-:S13]  /*0200*/  ISETP.NE.AND.EX P0, PT, RZ, RZ, PT, P0 ;  /* 0x000000ffff00720c */ /* 0x000fda0003f05300 */
[----:B------:R-:W-:Y:S05]  /*0210*/  @!P0 BRA `(.L_x_47) ;  /* 0x0000002000f08947 */ /* 0x000fea0003800000 */
[----:B------:R-:W0:Y:S01]  /*0220*/  LDC.64 R8, c[0x4][0x8] ;  /* 0x01000200ff087b82 */ /* 0x000e220000000a00 */
[----:B------:R-:W-:Y:S02]  /*0230*/  CS2R R2, SRZ ;  /* 0x0000000000027805 */ /* 0x000fe4000001ff00 */
[----:B------:R-:W-:Y:S02]  /*0240*/  CS2R R4, SRZ ;  /* 0x0000000000047805 */ /* 0x000fe4000001ff00 */
[----:B------:R-:W-:Y:S01]  /*0250*/  CS2R R6, SRZ ;  /* 0x0000000000067805 */ /* 0x000fe2000001ff00 */
[----:B0-----:R-:W-:-:S07]  /*0260*/  IMAD.WIDE.U32 R8, R11, 0xc80, R8 ;  /* 0x00000c800b087825 */ /* 0x001fce00078e0008 */
.L_x_49:
[----:B------:R-:W-:-:S06]  /*0270*/  IMAD R12, R2, 0x4, R1 ;  /* 0x00000004020c7824 */ /* 0x000fcc00078e0201 */
[----:B------:R-:W5:Y:S01]  /*0280*/  LDL R12, [R12+0x4] ;  /* 0x000004000c0c7983 */ /* 0x000f620000100800 */
[----:B------:R-:W-:-:S05]  /*0290*/  UMOV UR4, URZ ;  /* 0x000000ff00047c82 */ /* 0x000fca0008000000 */
.L_x_48:
[----:B-----5:R-:W-:Y:S01]  /*02a0*/  SHF.R.U32.HI R22, RZ, UR4, R12 ;  /* 0x00000004ff167c19 */ /* 0x020fe2000801160c */
[----:B------:R-:W-:-:S03]  /*02b0*/  IMAD.SHL.U32 R14, R2, 0x20, RZ ;  /* 0x00000020020e7824 */ /* 0x000fc600078e00ff */
[----:B------:R-:W-:Y:S01]  /*02c0*/  LOP3.LUT R15, R22, 0x1, RZ, 0xc0, !PT ;  /* 0x00000001160f7812 */ /* 0x000fe200078ec0ff */
[----:B------:R-:W-:-:S03]  /*02d0*/  VIADD R14, R14, UR4 ;  /* 0x000000040e0e7c36 */ /* 0x000fc60008000000 */
[----:B------:R-:W-:Y:S01]  /*02e0*/  ISETP.NE.U32.AND P0, PT, R15, 0x1, PT ;  /* 0x000000010f00780c */ /* 0x000fe20003f05070 */
[----:B------:R-:W-:-:S03]  /*02f0*/  IMAD R15, R14, 0x5, RZ ;  /* 0x000000050e0f7824 */ /* 0x000fc600078e02ff */
[----:B------:R-:W-:Y:S01]  /*0300*/  R2P PR, R22, 0x7e ;  /* 0x0000007e16007804 */ /* 0x000fe20000000000 */
[----:B------:R-:W-:-:S08]  /*0310*/  IMAD.WIDE.U32 R14, R15, 0x4, R8 ;  /* 0x000000040f0e7825 */ /* 0x000fd000078e0008 */
[----:B------:R-:W2:Y:S04]  /*0320*/  @!P0 LDG.E R16, desc[UR6][R14.64+0x10] ;  /* 0x000010060e108981 */ /* 0x000ea8000c1e1900 */
[----:B------:R-:W3:Y:S04]  /*0330*/  @P1 LDG.E R18, desc[UR6][R14.64+0x24] ;  /* 0x000024060e121981 */ /* 0x000ee8000c1e1900 */
[----:B------:R-:W4:Y:S04]  /*0340*/  @P2 LDG.E R20, desc[UR6][R14.64+0x38] ;  /* 0x000038060e142981 */ /* 0x000f28000c1e1900 */
[----:B------:R-:W4:Y:S04]  /*0350*/  @P3 LDG.E R24, desc[UR6][R14.64+0x4c] ;  /* 0x00004c060e183981 */ /* 0x000f28000c1e1900 */
[----:B------:R-:W4:Y:S04]  /*0360*/  @P4 LDG.E R26, desc[UR6][R14.64+0x60] ;  /* 0x000060060e1a4981 */ /* 0x000f28000c1e1900 */
[----:B------:R-:W4:Y:S04]  /*0370*/  @!P0 LDG.E R17, desc[UR6][R14.64+0x4] ;  /* 0x000004060e118981 */ /* 0x000f28000c1e1900 */
[----:B------:R-:W4:Y:S04]  /*0380*/  @!P0 LDG.E R19, desc[UR6][R14.64+0xc] ;  /* 0x00000c060e138981 */ /* 0x000f28000c1e1900 */
[----:B------:R-:W4:Y:S04]  /*0390*/  @P1 LDG.E R21, desc[UR6][R14.64+0x18] ;  /* 0x000018060e151981 */ /* 0x000f28000c1e1900 */
[----:B------:R-:W4:Y:S04]  /*03a0*/  @P3 LDG.E R23, desc[UR6][R14.64+0x40] ;  /* 0x000040060e173981 */ /* 0x000f28000c1e1900 */
[----:B------:R-:W4:Y:S04]  /*03b0*/  @P5 LDG.E R25, desc[UR6][R14.64+0x70] ;  /* 0x000070060e195981 */ /* 0x000f28000c1e1900 */
[----:B------:R-:W4:Y:S01]  /*03c0*/  @P6 LDG.E R28, desc[UR6][R14.64+0x88] ;  /* 0x000088060e1c6981 */ /* 0x000f22000c1e1900 */
[----:B--2---:R-:W-:-:S03]  /*03d0*/  @!P0 LOP3.LUT R5, R5, R16, RZ, 0x3c, !PT ;  /* 0x0000001005058212 */ /* 0x004fc600078e3cff */
[----:B------:R-:W2:Y:S01]  /*03e0*/  @!P0 LDG.E R16, desc[UR6][R14.64] ;  /* 0x000000060e108981 */ /* 0x000ea2000c1e1900 */
[----:B---3--:R-:W-:-:S03]  /*03f0*/  @P1 LOP3.LUT R5, R5, R18, RZ, 0x3c, !PT ;  /* 0x0000001205051212 */ /* 0x008fc600078e3cff */
[----:B------:R-:W3:Y:S01]  /*0400*/  @!P0 LDG.E R18, desc[UR6][R14.64+0x8] ;  /* 0x000008060e128981 */ /* 0x000ee2000c1e1900 */
[----:B----4-:R-:W-:-:S03]  /*0410*/  @P2 LOP3.LUT R5, R5, R20, RZ, 0x3c, !PT ;  /* 0x0000001405052212 */ /* 0x010fc600078e3cff */
[----:B------:R-:W4:Y:S01]  /*0420*/  @P1 LDG.E R20, desc[UR6][R14.64+0x14] ;  /* 0x000014060e141981 */ /* 0x000f22000c1e1900 */
[----:B------:R-:W-:-:S03]  /*0430*/  @P3 LOP3.LUT R5, R5, R24, RZ, 0x3c, !PT ;  /* 0x0000001805053212 */ /* 0x000fc600078e3cff */
[----:B------:R-:W4:Y:S01]  /*0440*/  @P5 LDG.E R24, desc[UR6][R14.64+0x74] ;  /* 0x000074060e185981 */ /* 0x000f22000c1e1900 */
[----:B------:R-:W-:-:S03]  /*0450*/  @P4 LOP3.LUT R5, R5, R26, RZ, 0x3c, !PT ;  /* 0x0000001a05054212 */ /* 0x000fc600078e3cff */
[----:B------:R-:W4:Y:S01]  /*0460*/  @P3 LDG.E R26, desc[UR6][R14.64+0x44] ;  /* 0x000044060e1a3981 */ /* 0x000f22000c1e1900 */
[----:B------:R-:W-:-:S03]  /*0470*/  @!P0 LOP3.LUT R6, R6, R17, RZ, 0x3c, !PT ;  /* 0x0000001106068212 */ /* 0x000fc600078e3cff */
[----:B------:R-:W4:Y:S01]  /*0480*/  @P1 LDG.E R17, desc[UR6][R14.64+0x20] ;  /* 0x000020060e111981 */ /* 0x000f22000c1e1900 */
[----:B------:R-:W-:-:S03]  /*0490*/  @!P0 LOP3.LUT R4, R4, R19, RZ, 0x3c, !PT ;  /* 0x0000001304048212 */ /* 0x000fc600078e3cff */
[----:B------:R-:W4:Y:S01]  /*04a0*/  @P2 LDG.E R19, desc[UR6][R14.64+0x2c] ;  /* 0x00002c060e132981 */ /* 0x000f22000c1e1900 */
[----:B------:R-:W-:-:S03]  /*04b0*/  @P1 LOP3.LUT R6, R6, R21, RZ, 0x3c, !PT ;  /* 0x0000001506061212 */ /* 0x000fc600078e3cff */
[----:B------:R-:W4:Y:S01]  /*04c0*/  @P2 LDG.E R21, desc[UR6][R14.64+0x34] ;  /* 0x000034060e152981 */ /* 0x000f22000c1e1900 */
[----:B--2---:R-:W-:-:S03]  /*04d0*/  @!P0 LOP3.LUT R3, R3, R16, RZ, 0x3c, !PT ;  /* 0x0000001003038212 */ /* 0x004fc600078e3cff */
[----:B------:R-:W2:Y:S01]  /*04e0*/  @P1 LDG.E R16, desc[UR6][R14.64+0x1c] ;  /* 0x00001c060e101981 */ /* 0x000ea2000c1e1900 */
[----:B---3--:R-:W-:-:S03]  /*04f0*/  @!P0 LOP3.LUT R7, R7, R18, RZ, 0x3c, !PT ;  /* 0x0000001207078212 */ /* 0x008fc600078e3cff */
[----:B------:R-:W3:Y:S01]  /*0500*/  @P2 LDG.E R18, desc[UR6][R14.64+0x28] ;  /* 0x000028060e122981 */ /* 0x000ee2000c1e1900 */
[----:B----4-:R-:W-:-:S03]  /*0510*/  @P1 LOP3.LUT R3, R3, R20, RZ, 0x3c, !PT ;  /* 0x0000001403031212 */ /* 0x010fc600078e3cff */
[----:B------:R-:W4:Y:S01]  /*0520*/  @P2 LDG.E R20, desc[UR6][R14.64+0x30] ;  /* 0x000030060e142981 */ /* 0x000f22000c1e1900 */
[----:B------:R-:W-:-:S03]  /*0530*/  @P5 LOP3.LUT R5, R5, R24, RZ, 0x3c, !PT ;  /* 0x0000001805055212 */ /* 0x000fc600078e3cff */
[----:B------:R-:W4:Y:S01]  /*0540*/  @P3 LDG.E R24, desc[UR6][R14.64+0x3c] ;  /* 0x00003c060e183981 */ /* 0x000f22000c1e1900 */
[----:B------:R-:W-:-:S03]  /*0550*/  @P1 LOP3.LUT R4, R4, R17, RZ, 0x3c, !PT ;  /* 0x0000001104041212 */ /* 0x000fc600078e3cff */
[----:B------:R-:W4:Y:S01]  /*0560*/  @P3 LDG.E R17, desc[UR6][R14.64+0x48] ;  /* 0x000048060e113981 */ /* 0x000f22000c1e1900 */
[----:B------:R-:W-:-:S03]  /*0570*/  @P2 LOP3.LUT R6, R6, R19, RZ, 0x3c, !PT ;  /* 0x0000001306062212 */ /* 0x000fc600078e3cff */
[----:B------:R-:W4:Y:S01]  /*0580*/  @P4 LDG.E R19, desc[UR6][R14.64+0x54] ;  /* 0x000054060e134981 */ /* 0x000f22000c1e1900 */
[----:B------:R-:W-:Y:S02]  /*0590*/  @P2 LOP3.LUT R4, R4, R21, RZ, 0x3c, !PT ;  /* 0x0000001504042212 */ /* 0x000fe400078e3cff */
[----:B------:R-:W-:Y:S01]  /*05a0*/  @P3 LOP3.LUT R6, R6, R23, RZ, 0x3c, !PT ;  /* 0x0000001706063212 */ /* 0x000fe200078e3cff */
[----:B------:R-:W4:Y:S04]  /*05b0*/  @P4 LDG.E R21, desc[UR6][R14.64+0x5c] ;  /* 0x00005c060e154981 */ /* 0x000f28000c1e1900 */
[----:B------:R-:W4:Y:S01]  /*05c0*/  @P5 LDG.E R23, desc[UR6][R14.64+0x68] ;  /* 0x000068060e175981 */ /* 0x000f22000c1e1900 */
[----:B--2---:R-:W-:-:S03]  /*05d0*/  @P1 LOP3.LUT R7, R7, R16, RZ, 0x3c, !PT ;  /* 0x0000001007071212 */ /* 0x004fc600078e3cff */
[----:B------:R-:W2:Y:S01]  /*05e0*/  @P4 LDG.E R16, desc[UR6][R14.64+0x50] ;  /* 0x000050060e104981 */ /* 0x000ea2000c1e1900 */
[----:B---3--:R-:W-:-:S03]  /*05f0*/  @P2 LOP3.LUT R3, R3, R18, RZ, 0x3c, !PT ;  /* 0x0000001203032212 */ /* 0x008fc600078e3cff */
[----:B------:R-:W3:Y:S01]  /*0600*/  @P4 LDG.E R18, desc[UR6][R14.64+0x58] ;  /* 0x000058060e124981 */ /* 0x000ee2000c1e1900 */
[----:B----4-:R-:W-:-:S03]  /*0610*/  @P2 LOP3.LUT R7, R7, R20, RZ, 0x3c, !PT ;  /* 0x0000001407072212 */ /* 0x010fc600078e3cff */
[----:B------:R-:W4:Y:S01]  /*0620*/  @P5 LDG.E R20, desc[UR6][R14.64+0x64] ;  /* 0x000064060e145981 */ /* 0x000f22000c1e1900 */
[----:B------:R-:W-:-:S03]  /*0630*/  @P3 LOP3.LUT R3, R3, R24, RZ, 0x3c, !PT ;  /* 0x0000001803033212 */ /* 0x000fc600078e3cff */
[----:B------:R-:W4:Y:S01]  /*0640*/  @P5 LDG.E R24, desc[UR6][R14.64+0x6c] ;  /* 0x00006c060e185981 */ /* 0x000f22000c1e1900 */
[----:B------:R-:W-:Y:S02]  /*0650*/  LOP3.LUT P0, RZ, R22, 0x80, RZ, 0xc0, !PT ;  /* 0x0000008016ff7812 */ /* 0x000fe4000780c0ff */
[----:B------:R-:W-:Y:S02]  /*0660*/  @P3 LOP3.LUT R7, R7, R26, RZ, 0x3c, !PT ;  /* 0x0000001a07073212 */ /* 0x000fe400078e3cff */
[----:B------:R-:W-:Y:S02]  /*0670*/  @P3 LOP3.LUT R4, R4, R17, RZ, 0x3c, !PT ;  /* 0x0000001104043212 */ /* 0x000fe400078e3cff */
[----:B------:R-:W4:Y:S01]  /*0680*/  @P6 LDG.E R17, desc[UR6][R14.64+0x7c] ;  /* 0x00007c060e116981 */ /* 0x000f22000c1e1900 */
[----:B------:R-:W-:-:S03]  /*0690*/  @P4 LOP3.LUT R6, R6, R19, RZ, 0x3c, !PT ;  /* 0x0000001306064212 */ /* 0x000fc600078e3cff */
[----:B------:R-:W4:Y:S01]  /*06a0*/  @P6 LDG.E R19, desc[UR6][R14.64+0x84] ;  /* 0x000084060e136981 */ /* 0x000f22000c1e1900 */
[----:B------:R-:W-:-:S03]  /*06b0*/  @P4 LOP3.LUT R4, R4, R21, RZ, 0x3c, !PT ;  /* 0x0000001504044212 */ /* 0x000fc600078e3cff */
[----:B------:R-:W4:Y:S01]  /*06c0*/  @P0 LDG.E R26, desc[UR6][R14.64+0x9c] ;  /* 0x00009c060e1a0981 */ /* 0x000f22000c1e1900 */
[----:B------:R-:W-:-:S03]  /*06d0*/  @P5 LOP3.LUT R6, R6, R23, RZ, 0x3c, !PT ;  /* 0x0000001706065212 */ /* 0x000fc600078e3cff */
        /* <DEDUP_REMOVED lines=10> */
[----:B------:R-:W-:Y:S02]  /*0780*/  @P5 LOP3.LUT R4, R4, R25, RZ, 0x3c, !PT ;  /* 0x0000001904045212 */ /* 0x000fe400078e3cff */
[----:B------:R-:W-:Y:S02]  /*0790*/  @P6 LOP3.LUT R5, R5, R28, RZ, 0x3c, !PT ;  /* 0x0000001c05056212 */ /* 0x000fe400078e3cff */
[----:B------:R-:W-:Y:S02]  /*07a0*/  @P6 LOP3.LUT R6, R6, R17, RZ, 0x3c, !PT ;  /* 0x0000001106066212 */ /* 0x000fe400078e3cff */
[----:B------:R-:W-:Y:S02]  /*07b0*/  @P6 LOP3.LUT R4, R4, R19, RZ, 0x3c, !PT ;  /* 0x0000001304046212 */ /* 0x000fe400078e3cff */
[----:B------:R-:W-:Y:S02]  /*07c0*/  @P0 LOP3.LUT R5, R5, R26, RZ, 0x3c, !PT ;  /* 0x0000001a05050212 */ /* 0x000fe400078e3cff */
[----:B------:R-:W-:-:S02]  /*07d0*/  @P0 LOP3.LUT R6, R6, R21, RZ, 0x3c, !PT ;  /* 0x0000001506060212 */ /* 0x000fc400078e3cff */
[----:B------:R-:W-:Y:S02]  /*07e0*/  @P0 LOP3.LUT R4, R4, R23, RZ, 0x3c, !PT ;  /* 0x0000001704040212 */ /* 0x000fe400078e3cff */
[----:B--2---:R-:W-:Y:S02]  /*07f0*/  @P6 LOP3.LUT R3, R3, R16, RZ, 0x3c, !PT ;  /* 0x0000001003036212 */ /* 0x004fe400078e3cff */
[----:B---3--:R-:W-:Y:S02]  /*0800*/  @P6 LOP3.LUT R7, R7, R18, RZ, 0x3c, !PT ;  /* 0x0000001207076212 */ /* 0x008fe400078e3cff */
[----:B----4-:R-:W-:Y:S02]  /*0810*/  @P0 LOP3.LUT R3, R3, R20, RZ, 0x3c, !PT ;  /* 0x0000001403030212 */ /* 0x010fe400078e3cff */
[----:B------:R-:W-:Y:S02]  /*0820*/  @P0 LOP3.LUT R7, R7, R24, RZ, 0x3c, !PT ;  /* 0x0000001807070212 */ /* 0x000fe400078e3cff */
[----:B------:R-:W-:-:S13]  /*0830*/  R2P PR, R22.B1, 0x7f ;  /* 0x0000007f16007804 */ /* 0x000fda0000001000 */
[----:B------:R-:W2:Y:S04]  /*0840*/  @P0 LDG.E R18, desc[UR6][R14.64+0xa0] ;  /* 0x0000a0060e120981 */ /* 0x000ea8000c1e1900 */
[----:B------:R-:W3:Y:S04]  /*0850*/  @P0 LDG.E R19, desc[UR6][R14.64+0xa4] ;  /* 0x0000a4060e130981 */ /* 0x000ee8000c1e1900 */
[----:B------:R-:W4:Y:S04]  /*0860*/  @P0 LDG.E R20, desc[UR6][R14.64+0xa8] ;  /* 0x0000a8060e140981 */ /* 0x000f28000c1e1900 */
[----:B------:R-:W4:Y:S04]  /*0870*/  @P0 LDG.E R21, desc[UR6][R14.64+0xac] ;  /* 0x0000ac060e150981 */ /* 0x000f28000c1e1900 */
[----:B------:R-:W4:Y:S04]  /*0880*/  @P0 LDG.E R24, desc[UR6][R14.64+0xb0] ;  /* 0x0000b0060e180981 */ /* 0x000f28000c1e1900 */
[----:B------:R-:W4:Y:S04]  /*0890*/  @P1 LDG.E R16, desc[UR6][R14.64+0xbc] ;  /* 0x0000bc060e101981 */ /* 0x000f28000c1e1900 */
[----:B------:R-:W4:Y:S04]  /*08a0*/  @P1 LDG.E R26, desc[UR6][R14.64+0xb4] ;  /* 0x0000b4060e1a1981 */ /* 0x000f28000c1e1900 */
        /* <DEDUP_REMOVED lines=11> */
[----:B------:R-:W-:Y:S01]  /*0960*/  LOP3.LUT P0, RZ, R22, 0x8000, RZ, 0xc0, !PT ;  /* 0x0000800016ff7812 */ /* 0x000fe2000780c0ff */
[----:B------:R-:W4:Y:S01]  /*0970*/  @P2 LDG.E R24, desc[UR6][R14.64+0xd8] ;  /* 0x0000d8060e182981 */ /* 0x000f22000c1e1900 */
[----:B------:R-:W-:-:S03]  /*0980*/  @P1 LOP3.LUT R7, R7, R16, RZ, 0x3c, !PT ;  /* 0x0000001007071212 */ /* 0x000fc600078e3cff */
[----:B------:R-:W4:Y:S01]  /*0990*/  @P2 LDG.E R22, desc[UR6][R14.64+0xd0] ;  /* 0x0000d0060e162981 */ /* 0x000f22000c1e1900 */
[----:B------:R-:W-:-:S03]  /*09a0*/  @P1 LOP3.LUT R3, R3, R26, RZ, 0x3c, !PT ;  /* 0x0000001a03031212 */ /* 0x000fc600078e3cff */
[----:B------:R-:W4:Y:S01]  /*09b0*/  @P3 LDG.E R16, desc[UR6][R14.64+0xe4] ;  /* 0x0000e4060e103981 */ /* 0x000f22000c1e1900 */
[----:B------:R-:W-:-:S03]  /*09c0*/  @P1 LOP3.LUT R6, R6, R23, RZ, 0x3c, !PT ;  /* 0x0000001706061212 */ /* 0x000fc600078e3cff */
[----:B------:R-:W4:Y:S01]  /*09d0*/  @P3 LDG.E R26, desc[UR6][R14.64+0xdc] ;  /* 0x0000dc060e1a3981 */ /* 0x000f22000c1e1900 */
[----:B------:R-:W-:-:S03]  /*09e0*/  @P1 LOP3.LUT R4, R4, R17, RZ, 0x3c, !PT ;  /* 0x0000001104041212 */ /* 0x000fc600078e3cff */
        /* <DEDUP_REMOVED lines=43> */
[----:B------:R-:W-:-:S04]  /*0ca0*/  UIADD3 UR4, UPT, UPT, UR4, 0x10, URZ ;  /* 0x0000001004047890 */ /* 0x000fc8000fffe0ff */
[----:B------:R-:W-:Y:S01]  /*0cb0*/  UISETP.NE.AND UP0, UPT, UR4, 0x20, UPT ;  /* 0x000000200400788c */ /* 0x000fe2000bf05270 */
[----:B--2---:R-:W-:Y:S02]  /*0cc0*/  @P5 LOP3.LUT R5, R5, R18, RZ, 0x3c, !PT ;  /* 0x0000001205055212 */ /* 0x004fe400078e3cff */
[----:B---3--:R-:W-:Y:S02]  /*0cd0*/  @P6 LOP3.LUT R6, R6, R19, RZ, 0x3c, !PT ;  /* 0x0000001306066212 */ /* 0x008fe400078e3cff */
[----:B----4-:R-:W-:Y:S02]  /*0ce0*/  @P6 LOP3.LUT R3, R3, R20, RZ, 0x3c, !PT ;  /* 0x0000001403036212 */ /* 0x010fe400078e3cff */
[----:B------:R-:W-:Y:S02]  /*0cf0*/  @P6 LOP3.LUT R4, R4, R21, RZ, 0x3c, !PT ;  /* 0x0000001504046212 */ /* 0x000fe400078e3cff */
[----:B------:R-:W-:Y:S02]  /*0d00*/  @P6 LOP3.LUT R7, R7, R22, RZ, 0x3c, !PT ;  /* 0x0000001607076212 */ /* 0x000fe400078e3cff */
[----:B------:R-:W-:-:S02]  /*0d10*/  @P6 LOP3.LUT R5, R5, R16, RZ, 0x3c, !PT ;  /* 0x0000001005056212 */ /* 0x000fc400078e3cff */
[----:B------:R-:W-:Y:S02]  /*0d20*/  @P0 LOP3.LUT R3, R3, R24, RZ, 0x3c, !PT ;  /* 0x0000001803030212 */ /* 0x000fe400078e3cff */
[----:B------:R-:W-:Y:S02]  /*0d30*/  @P0 LOP3.LUT R5, R5, R28, RZ, 0x3c, !PT ;  /* 0x0000001c05050212 */ /* 0x000fe400078e3cff */
[----:B------:R-:W-:Y:S02]  /*0d40*/  @P0 LOP3.LUT R7, R7, R26, RZ, 0x3c, !PT ;  /* 0x0000001a07070212 */ /* 0x000fe400078e3cff */
[----:B------:R-:W-:Y:S02]  /*0d50*/  @P0 LOP3.LUT R4, R4, R23, RZ, 0x3c, !PT ;  /* 0x0000001704040212 */ /* 0x000fe400078e3cff */
[----:B------:R-:W-:Y:S01]  /*0d60*/  @P0 LOP3.LUT R6, R6, R17, RZ, 0x3c, !PT ;  /* 0x0000001106060212 */ /* 0x000fe200078e3cff */
[----:B------:R-:W-:Y:S06]  /*0d70*/  BRA.U UP0, `(.L_x_48) ;  /* 0xfffffff500487547 */ /* 0x000fec000b83ffff */
[----:B------:R-:W-:-:S05]  /*0d80*/  VIADD R2, R2, 0x1 ;  /* 0x0000000102027836 */ /* 0x000fca0000000000 */
[----:B------:R-:W-:-:S13]  /*0d90*/  ISETP.NE.AND P0, PT, R2, 0x5, PT ;  /* 0x000000050200780c */ /* 0x000fda0003f05270 */
[----:B------:R-:W-:Y:S05]  /*0da0*/  @P0 BRA `(.L_x_49) ;  /* 0xfffffff400300947 */ /* 0x000fea000383ffff */
[----:B------:R-:W-:Y:S01]  /*0db0*/  LOP3.LUT R2, R10, 0x3, RZ, 0xc0, !PT ;  /* 0x000000030a027812 */ /* 0x000fe200078ec0ff */
[----:B------:R0:W-:Y:S03]  /*0dc0*/  STL.64 [R1+0x8], R6 ;  /* 0x0000080601007387 */ /* 0x0001e60000100a00 */
[----:B------:R-:W-:Y:S01]  /*0dd0*/  ISETP.NE.U32.AND P0, PT, R2, 0x1, PT ;  /* 0x000000010200780c */ /* 0x000fe20003f05070 */
[----:B------:R0:W-:Y:S03]  /*0de0*/  STL.64 [R1+0x10], R4 ;  /* 0x0000100401007387 */ /* 0x0001e60000100a00 */
[----:B------:R-:W-:Y:S01]  /*0df0*/  ISETP.NE.AND.EX P0, PT, RZ, RZ, PT, P0 ;  /* 0x000000ffff00720c */ /* 0x000fe20003f05300 */
[----:B------:R0:W-:-:S12]  /*0e00*/  STL [R1+0x4], R3 ;  /* 0x0000040301007387 */ /* 0x0001d80000100800 */
[----:B0-----:R-:W-:Y:S05]  /*0e10*/  @!P0 BRA `(.L_x_47) ;  /* 0x0000001400f08947 */ /* 0x001fea0003800000 */
[----:B------:R-:W-:Y:S01]  /*0e20*/  UMOV UR4, URZ ;  /* 0x000000ff00047c82 */ /* 0x000fe20008000000 */
[----:B------:R-:W-:Y:S01]  /*0e30*/  CS2R R2, SRZ ;  /* 0x0000000000027805 */ /* 0x000fe2000001ff00 */
[----:B------:R-:W-:Y:S01]  /*0e40*/  IMAD.MOV.U32 R4, RZ, RZ, RZ ;  /* 0x000000ffff047224 */ /* 0x000fe200078e00ff */
[----:B------:R-:W-:Y:S01]  /*0e50*/  CS2R R6, SRZ ;  /* 0x0000000000067805 */ /* 0x000fe2000001ff00 */
[----:B------:R-:W-:-:S07]  /*0e60*/  IMAD.U32 R5, RZ, RZ, UR4 ;  /* 0x00000004ff057e24 */ /* 0x000fce000f8e00ff */
.L_x_51:
[----:B------:R-:W-:-:S06]  /*0e70*/  IMAD R12, R2, 0x4, R1 ;  /* 0x00000004020c7824 */ /* 0x000fcc00078e0201 */
[----:B------:R-:W5:Y:S01]  /*0e80*/  LDL R12, [R12+0x4] ;  /* 0x000004000c0c7983 */ /* 0x000f620000100800 */
[----:B------:R-:W-:-:S05]  /*0e90*/  UMOV UR4, URZ ;  /* 0x000000ff00047c82 */ /* 0x000fca0008000000 */
.L_x_50:
        /* <DEDUP_REMOVED lines=180> */
[----:B------:R0:W-:Y:S03]  /*19e0*/  STL [R1+0x4], R3 ;  /* 0x0000040301007387 */ /* 0x0001e60000100800 */
[----:B------:R-:W-:Y:S01]  /*19f0*/  ISETP.NE.AND.EX P0, PT, RZ, RZ, PT, P0 ;  /* 0x000000ffff00720c */ /* 0x000fe20003f05300 */
[----:B------:R0:W-:-:S12]  /*1a00*/  STL.64 [R1+0x10], R4 ;  /* 0x0000100401007387 */ /* 0x0001d80000100a00 */
[----:B0-----:R-:W-:Y:S05]  /*1a10*/  @P0 BRA `(.L_x_47) ;  /* 0x0000000800f00947 */ /* 0x001fea0003800000 */
[----:B------:R-:W-:Y:S01]  /*1a20*/  UMOV UR4, URZ ;  /* 0x000000ff00047c82 */ /* 0x000fe20008000000 */
[----:B------:R-:W-:Y:S01]  /*1a30*/  CS2R R2, SRZ ;  /* 0x0000000000027805 */ /* 0x000fe2000001ff00 */
[----:B------:R-:W-:Y:S01]  /*1a40*/  IMAD.MOV.U32 R4, RZ, RZ, RZ ;  /* 0x000000ffff047224 */ /* 0x000fe200078e00ff */
[----:B------:R-:W-:Y:S01]  /*1a50*/  CS2R R6, SRZ ;  /* 0x0000000000067805 */ /* 0x000fe2000001ff00 */
[----:B------:R-:W-:-:S07]  /*1a60*/  IMAD.U32 R5, RZ, RZ, UR4 ;  /* 0x00000004ff057e24 */ /* 0x000fce000f8e00ff */
.L_x_53:
[----:B------:R-:W-:-:S06]  /*1a70*/  IMAD R12, R2, 0x4, R1 ;  /* 0x00000004020c7824 */ /* 0x000fcc00078e0201 */
[----:B------:R-:W5:Y:S01]  /*1a80*/  LDL R12, [R12+0x4] ;  /* 0x000004000c0c7983 */ /* 0x000f620000100800 */
[----:B------:R-:W-:-:S05]  /*1a90*/  UMOV UR4, URZ ;  /* 0x000000ff00047c82 */ /* 0x000fca0008000000 */
.L_x_52:
        /* <DEDUP_REMOVED lines=177> */
[----:B------:R0:W-:Y:S04]  /*25b0*/  STL.64 [R1+0x8], R6 ;  /* 0x0000080601007387 */ /* 0x0001e80000100a00 */
[----:B------:R0:W-:Y:S04]  /*25c0*/  STL [R1+0x4], R3 ;  /* 0x0000040301007387 */ /* 0x0001e80000100800 */
[----:B------:R0:W-:Y:S02]  /*25d0*/  STL.64 [R1+0x10], R4 ;  /* 0x0000100401007387 */ /* 0x0001e40000100a00 */
.L_x_47:
[----:B------:R-:W-:Y:S05]  /*25e0*/  BSYNC.RECONVERGENT B1 ;  /* 0x0000000000017941 */ /* 0x000fea0003800200 */
.L_x_46:
[C---:B------:R-:W-:Y:S01]  /*25f0*/  ISETP.GT.U32.AND P0, PT, R10.reuse, 0x3, PT ;  /* 0x000000030a00780c */ /* 0x040fe20003f04070 */
[----:B------:R-:W-:Y:S01]  /*2600*/  VIADD R11, R11, 0x1 ;  /* 0x000000010b0b7836 */ /* 0x000fe20000000000 */
[--C-:B------:R-:W-:Y:S02]  /*2610*/  SHF.R.U64 R10, R10, 0x2, R13.reuse ;  /* 0x000000020a0a7819 */ /* 0x100fe4000000120d */
[----:B------:R-:W-:Y:S02]  /*2620*/  ISETP.GT.U32.AND.EX P0, PT, R13, RZ, PT, P0 ;  /* 0x000000ff0d00720c */ /* 0x000fe40003f04100 */
[----:B------:R-:W-:-:S11]  /*2630*/  SHF.R.U32.HI R13, RZ, 0x2, R13 ;  /* 0x00000002ff0d7819 */ /* 0x000fd6000001160d */
[----:B------:R-:W-:Y:S05]  /*2640*/  @P0 BRA `(.L_x_54) ;  /* 0xffffffd800e00947 */ /* 0x000fea000383ffff */
.L_x_45:
[----:B------:R-:W-:Y:S05]  /*2650*/  BSYNC.RECONVERGENT B0 ;  /* 0x0000000000007941 */ /* 0x000fea0003800200 */
.L_x_44:
[----:B------:R-:W1:Y:S01]  /*2660*/  LDCU UR4, c[0x0][0x38c] ;  /* 0x00007180ff0477ac */ /* 0x000e620008000800 */
[----:B------:R-:W2:Y:S01]  /*2670*/  LDC R8, c[0x0][0x388] ;  /* 0x0000e200ff087b82 */ /* 0x000ea20000000800 */
[----:B0-----:R-:W-:Y:S01]  /*2680*/  SHF.R.U32.HI R2, RZ, 0x2, R3 ;  /* 0x00000002ff027819 */ /* 0x001fe20000011603 */
[----:B------:R-:W-:Y:S01]  /*2690*/  IMAD.MOV.U32 R9, RZ, RZ, -0x266e14b1 ;  /* 0xd991eb4fff097424 */ /* 0x000fe200078e00ff */
[----:B------:R-:W0:Y:S02]  /*26a0*/  LDCU.64 UR8, c[0x0][0x380] ;  /* 0x00007000ff0877ac */ /* 0x000e240008000a00 */
[----:B------:R-:W-:Y:S01]  /*26b0*/  LOP3.LUT R2, R2, R3, RZ, 0x3c, !PT ;  /* 0x0000000302027212 */ /* 0x000fe200078e3cff */
[----:B------:R-:W-:Y:S01]  /*26c0*/  IMAD.SHL.U32 R3, R5, 0x10, RZ ;  /* 0x0000001005037824 */ /* 0x000fe200078e00ff */
[----:B-1----:R-:W1:Y:S01]  /*26d0*/  I2F.U32.RP R4, UR4 ;  /* 0x0000000400047d06 */ /* 0x002e620008209000 */
[----:B------:R-:W-:Y:S02]  /*26e0*/  ISETP.NE.U32.AND P1, PT, RZ, UR4, PT ;  /* 0x00000004ff007c0c */ /* 0x000fe4000bf25070 */
[----:B--2---:R-:W-:-:S02]  /*26f0*/  ISETP.GT.AND P0, PT, R8, -0x1, PT ;  /* 0xffffffff0800780c */ /* 0x004fc40003f04270 */
[----:B------:R-:W-:Y:S02]  /*2700*/  LOP3.LUT R8, R8, 0xaad26b49, RZ, 0x3c, !PT ;  /* 0xaad26b4908087812 */ /* 0x000fe400078e3cff */
[----:B------:R-:W-:-:S03]  /*2710*/  SEL R9, R9, 0x8bf16996, P0 ;  /* 0x8bf1699609097807 */ /* 0x000fc60000000000 */
[----:B------:R-:W-:Y:S01]  /*2720*/  IMAD R8, R8, 0x4182bed5, RZ ;  /* 0x4182bed508087824 */ /* 0x000fe200078e02ff */
[----:B-1----:R-:W1:Y:S04]  /*2730*/  MUFU.RCP R4, R4 ;  /* 0x0000000400047308 */ /* 0x002e680000001000 */
[----:B------:R-:W-:Y:S01]  /*2740*/  IADD3 R9, PT, PT, R9, 0x64f0c9, R8 ;  /* 0x0064f0c909097810 */ /* 0x000fe20007ffe008 */
[----:B-1----:R-:W-:Y:S02]  /*2750*/  VIADD R6, R4, 0xffffffe ;  /* 0x0ffffffe04067836 */ /* 0x002fe40000000000 */
[C---:B------:R-:W-:Y:S02]  /*2760*/  IMAD.SHL.U32 R4, R2.reuse, 0x2, RZ ;  /* 0x0000000202047824 */ /* 0x040fe400078e00ff */
[----:B------:R-:W1:Y:S03]  /*2770*/  F2I.FTZ.U32.TRUNC.NTZ R7, R6 ;  /* 0x0000000600077305 */ /* 0x000e66000021f000 */
[----:B------:R-:W-:-:S04]  /*2780*/  LOP3.LUT R4, R2, R4, R3, 0x96, !PT ;  /* 0x0000000402047212 */ /* 0x000fc800078e9603 */
[----:B------:R-:W-:-:S04]  /*2790*/  LOP3.LUT R4, R4, R5, RZ, 0x3c, !PT ;  /* 0x0000000504047212 */ /* 0x000fc800078e3cff */
[----:B------:R-:W-:Y:S01]  /*27a0*/  IADD3 R4, PT, PT, R9, 0x587c5, R4 ;  /* 0x000587c509047810 */ /* 0x000fe20007ffe004 */
[----:B-1----:R-:W-:-:S04]  /*27b0*/  IMAD.MOV R6, RZ, RZ, -R7 ;  /* 0x000000ffff067224 */ /* 0x002fc800078e0a07 */
[----:B------:R-:W-:Y:S02]  /*27c0*/  IMAD R3, R6, UR4, RZ ;  /* 0x0000000406037c24 */ /* 0x000fe4000f8e02ff */
[----:B------:R-:W-:-:S04]  /*27d0*/  IMAD.MOV.U32 R6, RZ, RZ, RZ ;  /* 0x000000ffff067224 */ /* 0x000fc800078e00ff */
[----:B------:R-:W-:Y:S01]  /*27e0*/  IMAD.HI.U32 R7, R7, R3, R6 ;  /* 0x0000000307077227 */ /* 0x000fe200078e0006 */
[----:B------:R-:W-:-:S05]  /*27f0*/  SHF.R.S32.HI R3, RZ, 0x1f, R0 ;  /* 0x0000001fff037819 */ /* 0x000fca0000011400 */
[----:B------:R-:W-:-:S04]  /*2800*/  IMAD.HI.U32 R7, R7, R4, RZ ;  /* 0x0000000407077227 */ /* 0x000fc800078e00ff */
[----:B------:R-:W-:-:S04]  /*2810*/  IMAD.MOV R7, RZ, RZ, -R7 ;  /* 0x000000ffff077224 */ /* 0x000fc800078e0a07 */
[----:B------:R-:W-:-:S05]  /*2820*/  IMAD R4, R7, UR4, R4 ;  /* 0x0000000407047c24 */ /* 0x000fca000f8e0204 */
[----:B------:R-:W-:-:S13]  /*2830*/  ISETP.GE.U32.AND P0, PT, R4, UR4, PT ;  /* 0x0000000404007c0c */ /* 0x000fda000bf06070 */
[----:B------:R-:W-:-:S05]  /*2840*/  @P0 VIADD R4, R4, -UR4 ;  /* 0x8000000404040c36 */ /* 0x000fca0008000000 */
[----:B------:R-:W-:-:S13]  /*2850*/  ISETP.GE.U32.AND P0, PT, R4, UR4, PT ;  /* 0x0000000404007c0c */ /* 0x000fda000bf06070 */
[----:B------:R-:W-:Y:S01]  /*2860*/  @P0 VIADD R4, R4, -UR4 ;  /* 0x8000000404040c36 */ /* 0x000fe20008000000 */
[----:B------:R-:W-:Y:S02]  /*2870*/  @!P1 LOP3.LUT R4, RZ, UR4, RZ, 0x33, !PT ;  /* 0x00000004ff049c12 */ /* 0x000fe4000f8e33ff */
[----:B0-----:R-:W-:-:S03]  /*2880*/  LEA R2, P0, R0, UR8, 0x2 ;  /* 0x0000000800027c11 */ /* 0x001fc6000f8010ff */
[----:B------:R-:W-:Y:S01]  /*2890*/  VIADD R4, R4, 0x1 ;  /* 0x0000000104047836 */ /* 0x000fe20000000000 */
[----:B------:R-:W-:-:S04]  /*28a0*/  LEA.HI.X R3, R0, UR9, R3, 0x2, P0 ;  /* 0x0000000900037c11 */ /* 0x000fc800080f1403 */
[----:B------:R-:W-:-:S05]  /*28b0*/  IABS R5, R4 ;  /* 0x0000000400057213 */ /* 0x000fca0000000000 */
[----:B------:R-:W-:Y:S01]  /*28c0*/  STG.E desc[UR6][R2.64], R5 ;  /* 0x0000000502007986 */ /* 0x000fe2000c101906 */
[----:B------:R-:W-:Y:S05]  /*28d0*/  EXIT ;  /* 0x000000000000794d */ /* 0x000fea0003800000 */
.L_x_55:
        /* <DEDUP_REMOVED lines=10> */
.L_x_59:


//--------------------- .nv.global.init           --------------------------
	.section	.nv.global.init,"aw",@progbits
	.align	4
.nv.global.init:
	.type		mrg32k3aM1SubSeq,@object
	.size		mrg32k3aM1SubSeq,(mrg32k3aM2SubSeq - mrg32k3aM1SubSeq)
mrg32k3aM1SubSeq:
        /* <DEDUP_REMOVED lines=126> */
	.type		mrg32k3aM2SubSeq,@object
	.size		mrg32k3aM2SubSeq,(mrg32k3aM1 - mrg32k3aM2SubSeq)
mrg32k3aM2SubSeq:
        /* <DEDUP_REMOVED lines=126> */
	.type		mrg32k3aM1,@object
	.size		mrg32k3aM1,(mrg32k3aM1Seq - mrg32k3aM1)
mrg32k3aM1:
        /* <DEDUP_REMOVED lines=144> */
	.type		mrg32k3aM1Seq,@object
	.size		mrg32k3aM1Seq,(mrg32k3aM2 - mrg32k3aM1Seq)
mrg32k3aM1Seq:
        /* <DEDUP_REMOVED lines=144> */
	.type		mrg32k3aM2,@object
	.size		mrg32k3aM2,(mrg32k3aM2Seq - mrg32k3aM2)
mrg32k3aM2:
        /* <DEDUP_REMOVED lines=144> */
	.type		mrg32k3aM2Seq,@object
	.size		mrg32k3aM2Seq,(precalc_xorwow_matrix - mrg32k3aM2Seq)
mrg32k3aM2Seq:
        /* <DEDUP_REMOVED lines=144> */
	.type		precalc_xorwow_matrix,@object
	.size		precalc_xorwow_matrix,(precalc_xorwow_offset_matrix - precalc_xorwow_matrix)
precalc_xorwow_matrix:
        /* <DEDUP_REMOVED lines=6400> */
	.type		precalc_xorwow_offset_matrix,@object
	.size		precalc_xorwow_offset_matrix,($str$1 - precalc_xorwow_offset_matrix)
precalc_xorwow_offset_matrix:
        /* <DEDUP_REMOVED lines=6400> */
	.type		$str$1,@object
	.size		$str$1,($str$9 - $str$1)
$str$1:
        /*353c0*/ 	.byte	0x0a, 0x43, 0x61, 0x6d, 0x69, 0x6e, 0x6f, 0x20, 0x45, 0x4e, 0x43, 0x4f, 0x4e, 0x54, 0x52, 0x41
        /*353d0*/ 	.byte	0x44, 0x4f, 0x20, 0x25, 0x64, 0x0a, 0x00
	.type		$str$9,@object
	.size		$str$9,($str$3 - $str$9)
$str$9:
        /*353d7*/ 	.byte	0x43, 0x6f, 0x6c, 0x6f, 0x72, 0x20, 0x6e, 0x6f, 0x20, 0x63, 0x6f, 0x72, 0x72, 0x65, 0x73, 0x70
        /*353e7*/ 	.byte	0x6f, 0x6e, 0x64, 0x65, 0x20, 0x68, 0x69, 0x6c, 0x6f, 0x20, 0x25, 0x64, 0x20, 0x0a, 0x00
	.type		$str$3,@object
	.size		$str$3,($str$6 - $str$3)
$str$3:
        /*353f6*/ 	.byte	0x0a, 0x41, 0x76, 0x61, 0x6e, 0x7a, 0x61, 0x20, 0x61, 0x20, 0x6c, 0x61, 0x20, 0x70, 0x6f, 0x73
        /*35406*/ 	.byte	0x20, 0x44, 0x45, 0x52, 0x45, 0x43, 0x48, 0x41, 0x20, 0x5b, 0x25, 0x64, 0x5d, 0x20, 0x68, 0x69
        /*35416*/ 	.byte	0x6c, 0x6f, 0x20, 0x25, 0x64, 0x00
	.type		$str$6,@object
	.size		$str$6,($str$4 - $str$6)
$str$6:
        /*3541c*/ 	.byte	0x0a, 0x41, 0x76, 0x61, 0x6e, 0x7a, 0x61, 0x20, 0x61, 0x20, 0x6c, 0x61, 0x20, 0x70, 0x6f, 0x73
        /*3542c*/ 	.byte	0x20, 0x49, 0x5a, 0x51, 0x55, 0x49, 0x45, 0x52, 0x44, 0x41, 0x20, 0x5b, 0x25, 0x64, 0x5d, 0x20
        /*3543c*/ 	.byte	0x68, 0x69, 0x6c, 0x6f, 0x20, 0x25, 0x64, 0x00
	.type		$str$4,@object
	.size		$str$4,($str$8 - $str$4)
$str$4:
        /*35444*/ 	.byte	0x0a, 0x43, 0x6f, 0x6e, 0x74, 0x69, 0x6e, 0x75, 0x61, 0x20, 0x70, 0x6f, 0x72, 0x20, 0x70, 0x6f
        /*35454*/ 	.byte	0x73, 0x69, 0x63, 0x69, 0x6f, 0x6e, 0x20, 0x28, 0x66, 0x69, 0x6c, 0x61, 0x29, 0x20, 0x25, 0x64
        /*35464*/ 	.byte	0x20, 0x68, 0x69, 0x6c, 0x6f, 0x20, 0x25, 0x64, 0x0a, 0x00
	.type		$str$8,@object
	.size		$str$8,($str - $str$8)
$str$8:
        /*3546e*/ 	.byte	0x0a, 0x43, 0x61, 0x6d, 0x69, 0x6e, 0x6f, 0x20, 0x6e, 0x6f, 0x20, 0x65, 0x6e, 0x63, 0x6f, 0x6e
        /*3547e*/ 	.byte	0x74, 0x72, 0x61, 0x64, 0x6f, 0x20, 0x64, 0x65, 0x73, 0x64, 0x65, 0x20, 0x6c, 0x61, 0x20, 0x70
        /*3548e*/ 	.byte	0x6f, 0x73, 0x69, 0x63, 0x69, 0x6f, 0x6e, 0x20, 0x25, 0x64, 0x0a, 0x00
	.type		$str,@object
	.size		$str,($str$2 - $str)
$str:
        /*3549a*/ 	.byte	0x0a, 0x48, 0x69, 0x6c, 0x6f, 0x20, 0x6e, 0x75, 0x6d, 0x65, 0x72, 0x6f, 0x20, 0x25, 0x64, 0x20
        /*354aa*/ 	.byte	0x2d, 0x20, 0x70, 0x6f, 0x73, 0x69, 0x63, 0x69, 0x6f, 0x6e, 0x20, 0x61, 0x75, 0x78, 0x69, 0x6c
        /*354ba*/ 	.byte	0x69, 0x61, 0x72, 0x20, 0x69, 0x6e, 0x69, 0x63, 0x69, 0x61, 0x6c, 0x20, 0x25, 0x64, 0x20, 0x0a
        /*354ca*/ 	.byte	0x00
	.type		$str$2,@object
	.size		$str$2,($str$7 - $str$2)
$str$2:
        /*354cb*/ 	.byte	0x0a, 0x50, 0x6f, 0x73, 0x69, 0x62, 0x6c, 0x65, 0x20, 0x63, 0x61, 0x6d, 0x69, 0x6e, 0x6f, 0x20
        /*354db*/ 	.byte	0x6e, 0x75, 0x6d, 0x5f, 0x63, 0x61, 0x6d, 0x69, 0x6e, 0x6f, 0x5b, 0x25, 0x64, 0x5d, 0x20, 0x28
        /*354eb*/ 	.byte	0x68, 0x69, 0x6c, 0x6f, 0x20, 0x25, 0x64, 0x29, 0x20, 0x64, 0x65, 0x20, 0x74, 0x61, 0x6d, 0x61
        /*354fb*/ 	.byte	0x6e, 0x6f, 0x20, 0x25, 0x64, 0x0a, 0x00
	.type		$str$7,@object
	.size		$str$7,($str$5 - $str$7)
$str$7:
        /*35502*/ 	.byte	0x0a, 0x41, 0x76, 0x61, 0x6e, 0x7a, 0x61, 0x20, 0x61, 0x20, 0x6c, 0x61, 0x20, 0x70, 0x6f, 0x73
        /*35512*/ 	.byte	0x20, 0x41, 0x52, 0x52, 0x49, 0x42, 0x41, 0x20, 0x5b, 0x25, 0x64, 0x5d, 0x20, 0x75, 0x6c, 0x74
        /*35522*/ 	.byte	0x69, 0x6d, 0x61, 0x20, 0x70, 0x6f, 0x73, 0x69, 0x63, 0x69, 0x6f, 0x6e, 0x20, 0x25, 0x64, 0x20
        /*35532*/ 	.byte	0x68, 0x69, 0x6c, 0x6f, 0x20, 0x25, 0x64, 0x00
	.type		$str$5,@object
	.size		$str$5,(.L_18 - $str$5)
$str$5:
        /*3553a*/ 	.byte	0x0a, 0x41, 0x76, 0x61, 0x6e, 0x7a, 0x61, 0x20, 0x61, 0x20, 0x6c, 0x61, 0x20, 0x70, 0x6f, 0x73
        /*3554a*/ 	.byte	0x20, 0x64, 0x65, 0x20, 0x41, 0x42, 0x41, 0x4a, 0x4f, 0x20, 0x5b, 0x25, 0x64, 0x5d, 0x20, 0x75
        /*3555a*/ 	.byte	0x6c, 0x74, 0x69, 0x6d, 0x61, 0x20, 0x70, 0x6f, 0x73, 0x69, 0x63, 0x69, 0x6f, 0x6e, 0x20, 0x25
        /*3556a*/ 	.byte	0x64, 0x20, 0x68, 0x69, 0x6c, 0x6f, 0x20, 0x25, 0x64, 0x00
.L_18:


//--------------------- .nv.shared.reserved.0     --------------------------
	.section	.nv.shared.reserved.0,"aw",@nobits
	.weak		__nv_reservedSMEM_offset_0_alias
	.size		__nv_reservedSMEM_offset_0_alias, 0, 64
	.other		__nv_reservedSMEM_offset_0_alias,@"STO_CUDA_RESERVED_SHARED STV_DEFAULT"
__nv_reservedSMEM_offset_0_alias:
	.zero		0
	.zero		64


//--------------------- .nv.global                --------------------------
	.section	.nv.global,"aw",@nobits
	.align	8
.nv.global:
	.type		caminos,@object
	.size		caminos,(indice - caminos)
caminos:
	.zero		8
	.type		indice,@object
	.size		indice,(.L_12 - indice)
indice:
	.zero		4
.L_12:


//--------------------- .nv.constant0._Z22kernelEncontrarCaminosPiPS_S_iiS_ii --------------------------
	.section	.nv.constant0._Z22kernelEncontrarCaminosPiPS_S_iiS_ii,"a",@progbits
	.sectionflags	@""
	.align	4
.nv.constant0._Z22kernelEncontrarCaminosPiPS_S_iiS_ii:
	.zero		944


//--------------------- .nv.constant0._Z26kernelEncontrarCaminosBackPiPS_S_iiS_ii --------------------------
	.section	.nv.constant0._Z26kernelEncontrarCaminosBackPiPS_S_iiS_ii,"a",@progbits
	.sectionflags	@""
	.align	4
.nv.constant0._Z26kernelEncontrarCaminosBackPiPS_S_iiS_ii:
	.zero		944


//--------------------- .nv.constant0._Z20kernelGenerarTableroPiii --------------------------
	.section	.nv.constant0._Z20kernelGenerarTableroPiii,"a",@progbits
	.sectionflags	@""
	.align	4
.nv.constant0._Z20kernelGenerarTableroPiii:
	.zero		912


//--------------------- SYMBOLS --------------------------

	.type		.nv.reservedSmem.offset0,@object
	.size		.nv.reservedSmem.offset0,0x4
	.type		vprintf,@function
